// auto-generated by cutlass_sweep.gemm — config: {"arch": "sm_90", "cluster_m": 1, "cluster_n": 2, "dtype": "e5m2", "stages": 4, "tile_k": 128, "tile_m": 256, "tile_n": 256}
#include "cutlass/cutlass.h"
#include "cutlass/gemm/collective/collective_builder.hpp"
#include "cutlass/gemm/device/gemm_universal_adapter.h"
#include "cutlass/gemm/kernel/gemm_universal.hpp"
#include "cutlass/epilogue/collective/collective_builder.hpp"

using ElemA = cutlass::float_e5m2_t;
using ElemB = cutlass::float_e5m2_t;
using ElemCD = cutlass::float_e5m2_t;
using Acc  = float;
using TileShape    = cute::Shape<cute::_256, cute::_256, cute::_128>;
using ClusterShape = cute::Shape<cute::_1, cute::_2, cute::_1>;

using CollectiveEpilogue = typename cutlass::epilogue::collective::CollectiveBuilder<
    cutlass::arch::Sm90, cutlass::arch::OpClassTensorOp,
    TileShape, ClusterShape,
    cutlass::epilogue::collective::EpilogueTileAuto,
    Acc, Acc,
    ElemCD, cutlass::layout::RowMajor, 128 / cutlass::sizeof_bits<ElemCD>::value,
    ElemCD, cutlass::layout::RowMajor, 128 / cutlass::sizeof_bits<ElemCD>::value,
    cutlass::epilogue::collective::EpilogueScheduleAuto
  >::CollectiveOp;

using CollectiveMainloop = typename cutlass::gemm::collective::CollectiveBuilder<
    cutlass::arch::Sm90, cutlass::arch::OpClassTensorOp,
    ElemA, cutlass::layout::RowMajor, 128 / cutlass::sizeof_bits<ElemA>::value,
    ElemB, cutlass::layout::ColumnMajor, 128 / cutlass::sizeof_bits<ElemB>::value,
    Acc,
    TileShape, ClusterShape,
    cutlass::gemm::collective::StageCount<4>,
    cutlass::gemm::collective::KernelScheduleAuto
  >::CollectiveOp;

using GemmKernel = cutlass::gemm::kernel::GemmUniversal<
    cute::Shape<int,int,int,int>,
    CollectiveMainloop,
    CollectiveEpilogue
>;
using Gemm = cutlass::gemm::device::GemmUniversalAdapter<GemmKernel>;

// Force the device kernel symbol into the cubin without needing a host main.
auto* _anchor = &cutlass::device_kernel<GemmKernel>;


// ===== COMPILED SASS (sm_90a) =====

	.target	sm_90a

	.elftype	@"ET_EXEC"


//--------------------- .note.nv.tkinfo           --------------------------
	.section	.note.nv.tkinfo,"",@"SHT_NOTE"
	.sectionflags	@"SHF_NOTE_NV_TKINFO"
	.tkinfo
        /*0018*/ 	.word	0x00000002
        /*0030*/ 	.string	""
        /*0030*/ 	.string	"ptxas"
        /*0030*/ 	.string	"Cuda compilation tools, release 13.0, V13.0.88"
        /*0030*/ 	.string	"Build cuda_13.0.r13.0/compiler.36424714_0"
        /*0030*/ 	.string	"-arch sm_90a -m 64 "



//--------------------- .note.nv.cuinfo           --------------------------
	.section	.note.nv.cuinfo,"",@"SHT_NOTE"
	.sectionflags	@"SHF_NOTE_NV_CUINFO"
        /*0018*/ 	.short	0x0002
        /*001a*/ 	.short	0x005a
        /*001c*/ 	.short	0x0082
	.zero		2


//--------------------- .nv.info                  --------------------------
	.section	.nv.info,"",@"SHT_CUDA_INFO"
	.align	4


	//----- nvinfo : EIATTR_REGCOUNT
	.align		4
        /*0000*/ 	.byte	0x04, 0x2f
        /*0002*/ 	.short	(.L_12 - .L_11)
	.align		4
.L_11:
        /*0004*/ 	.word	index@(_ZN7cutlass13device_kernelINS_4gemm6kernel13GemmUniversalIN4cute5tupleIJiiiiEEENS1_10collective13CollectiveMmaINS1_37MainloopSm90TmaGmmaWarpSpecializedFP8ILi4ENS5_IJNS4_1CILi1EEENSA_ILi2EEESB_EEENS1_35KernelTmaWarpSpecializedCooperativeEEENS5_IJNSA_ILi256EEESG_NSA_ILi128EEEEEENS_12float_e5m2_tENS5_IJlSB_lEEESJ_SK_NS4_8TiledMMAINS4_8MMA_AtomIJNS4_4SM904GMMA31MMA_64x256x32_F32E5M2E5M2_SS_TNILNSO_7ScaleInE1ELSQ_1EEEEEENS4_6LayoutINS5_IJSC_SB_SB_EEENS5_IJSB_NSA_ILi0EEESV_EEEEENS5_IJNS4_10UnderscoreESY_SY_EEEEENS4_23SM90_TMA_LOAD_MULTICASTENS4_14ComposedLayoutINS4_7SwizzleILi3ELi4ELi3EEENS4_18smem_ptr_flag_bitsILi8EEENST_INS5_IJNSA_ILi8EEESH_EEENS5_IJSH_SB_EEEEEEEvNS4_8identityENS4_13SM90_TMA_LOADES1B_vS1C_EENS_8epilogue10collective6detail29Sm90TmaWarpSpecializedAdapterINS1G_15DefaultEpilogueISJ_SK_SK_NS1F_6thread17LinearCombinationISJ_Li1EffLNS1K_9ScaleType4KindE0ELNS_15FloatRoundStyleE2ESJ_EENS1_15EpilogueDefaultEEEEEvvEEEEvNT_6ParamsE)
        /*0008*/ 	.word	0x000000a8


	//----- nvinfo : EIATTR_FRAME_SIZE
	.align		4
.L_12:
        /*000c*/ 	.byte	0x04, 0x11
        /*000e*/ 	.short	(.L_14 - .L_13)
	.align		4
.L_13:
        /*0010*/ 	.word	index@(_ZN7cutlass13device_kernelINS_4gemm6kernel13GemmUniversalIN4cute5tupleIJiiiiEEENS1_10collective13CollectiveMmaINS1_37MainloopSm90TmaGmmaWarpSpecializedFP8ILi4ENS5_IJNS4_1CILi1EEENSA_ILi2EEESB_EEENS1_35KernelTmaWarpSpecializedCooperativeEEENS5_IJNSA_ILi256EEESG_NSA_ILi128EEEEEENS_12float_e5m2_tENS5_IJlSB_lEEESJ_SK_NS4_8TiledMMAINS4_8MMA_AtomIJNS4_4SM904GMMA31MMA_64x256x32_F32E5M2E5M2_SS_TNILNSO_7ScaleInE1ELSQ_1EEEEEENS4_6LayoutINS5_IJSC_SB_SB_EEENS5_IJSB_NSA_ILi0EEESV_EEEEENS5_IJNS4_10UnderscoreESY_SY_EEEEENS4_23SM90_TMA_LOAD_MULTICASTENS4_14ComposedLayoutINS4_7SwizzleILi3ELi4ELi3EEENS4_18smem_ptr_flag_bitsILi8EEENST_INS5_IJNSA_ILi8EEESH_EEENS5_IJSH_SB_EEEEEEEvNS4_8identityENS4_13SM90_TMA_LOADES1B_vS1C_EENS_8epilogue10collective6detail29Sm90TmaWarpSpecializedAdapterINS1G_15DefaultEpilogueISJ_SK_SK_NS1F_6thread17LinearCombinationISJ_Li1EffLNS1K_9ScaleType4KindE0ELNS_15FloatRoundStyleE2ESJ_EENS1_15EpilogueDefaultEEEEEvvEEEEvNT_6ParamsE)
        /*0014*/ 	.word	0x00000cc8


	//----- nvinfo : EIATTR_MIN_STACK_SIZE
	.align		4
.L_14:
        /*0018*/ 	.byte	0x04, 0x12
        /*001a*/ 	.short	(.L_16 - .L_15)
	.align		4
.L_15:
        /*001c*/ 	.word	index@(_ZN7cutlass13device_kernelINS_4gemm6kernel13GemmUniversalIN4cute5tupleIJiiiiEEENS1_10collective13CollectiveMmaINS1_37MainloopSm90TmaGmmaWarpSpecializedFP8ILi4ENS5_IJNS4_1CILi1EEENSA_ILi2EEESB_EEENS1_35KernelTmaWarpSpecializedCooperativeEEENS5_IJNSA_ILi256EEESG_NSA_ILi128EEEEEENS_12float_e5m2_tENS5_IJlSB_lEEESJ_SK_NS4_8TiledMMAINS4_8MMA_AtomIJNS4_4SM904GMMA31MMA_64x256x32_F32E5M2E5M2_SS_TNILNSO_7ScaleInE1ELSQ_1EEEEEENS4_6LayoutINS5_IJSC_SB_SB_EEENS5_IJSB_NSA_ILi0EEESV_EEEEENS5_IJNS4_10UnderscoreESY_SY_EEEEENS4_23SM90_TMA_LOAD_MULTICASTENS4_14ComposedLayoutINS4_7SwizzleILi3ELi4ELi3EEENS4_18smem_ptr_flag_bitsILi8EEENST_INS5_IJNSA_ILi8EEESH_EEENS5_IJSH_SB_EEEEEEEvNS4_8identityENS4_13SM90_TMA_LOADES1B_vS1C_EENS_8epilogue10collective6detail29Sm90TmaWarpSpecializedAdapterINS1G_15DefaultEpilogueISJ_SK_SK_NS1F_6thread17LinearCombinationISJ_Li1EffLNS1K_9ScaleType4KindE0ELNS_15FloatRoundStyleE2ESJ_EENS1_15EpilogueDefaultEEEEEvvEEEEvNT_6ParamsE)
        /*0020*/ 	.word	0x00000cc8
.L_16:


//--------------------- .nv.compat                --------------------------
	.section	.nv.compat,"",@"SHT_CUDA_COMPAT_INFO"
	.align	4
        /*0000*/ 	.byte	0x02, 0x09, 0x01, 0x00, 0x02, 0x02, 0x04, 0x00, 0x02, 0x05, 0x05, 0x00, 0x03, 0x07, 0x01, 0x01
        /*0010*/ 	.byte	0x02, 0x03, 0x01, 0x00, 0x02, 0x06, 0x01, 0x00, 0x04, 0x0b, 0x08, 0x00, 0x00, 0x00, 0x00, 0x00
        /*0020*/ 	.byte	0x00, 0x00, 0x00, 0x00


//--------------------- .nv.info._ZN7cutlass13device_kernelINS_4gemm6kernel13GemmUniversalIN4cute5tupleIJiiiiEEENS1_10collective13CollectiveMmaINS1_37MainloopSm90TmaGmmaWarpSpecializedFP8ILi4ENS5_IJNS4_1CILi1EEENSA_ILi2EEESB_EEENS1_35KernelTmaWarpSpecializedCooperativeEEENS5_IJNSA_ILi256EEESG_NSA_ILi128EEEEEENS_12float_e5m2_tENS5_IJlSB_lEEESJ_SK_NS4_8TiledMMAINS4_8MMA_AtomIJNS4_4SM904GMMA31MMA_64x256x32_F32E5M2E5M2_SS_TNILNSO_7ScaleInE1ELSQ_1EEEEEENS4_6LayoutINS5_IJSC_SB_SB_EEENS5_IJSB_NSA_ILi0EEESV_EEEEENS5_IJNS4_10UnderscoreESY_SY_EEEEENS4_23SM90_TMA_LOAD_MULTICASTENS4_14ComposedLayoutINS4_7SwizzleILi3ELi4ELi3EEENS4_18smem_ptr_flag_bitsILi8EEENST_INS5_IJNSA_ILi8EEESH_EEENS5_IJSH_SB_EEEEEEEvNS4_8identityENS4_13SM90_TMA_LOADES1B_vS1C_EENS_8epilogue10collective6detail29Sm90TmaWarpSpecializedAdapterINS1G_15DefaultEpilogueISJ_SK_SK_NS1F_6thread17LinearCombinationISJ_Li1EffLNS1K_9ScaleType4KindE0ELNS_15FloatRoundStyleE2ESJ_EENS1_15EpilogueDefaultEEEEEvvEEEEvNT_6ParamsE --------------------------
	.section	.nv.info._ZN7cutlass13device_kernelINS_4gemm6kernel13GemmUniversalIN4cute5tupleIJiiiiEEENS1_10collective13CollectiveMmaINS1_37MainloopSm90TmaGmmaWarpSpecializedFP8ILi4ENS5_IJNS4_1CILi1EEENSA_ILi2EEESB_EEENS1_35KernelTmaWarpSpecializedCooperativeEEENS5_IJNSA_ILi256EEESG_NSA_ILi128EEEEEENS_12float_e5m2_tENS5_IJlSB_lEEESJ_SK_NS4_8TiledMMAINS4_8MMA_AtomIJNS4_4SM904GMMA31MMA_64x256x32_F32E5M2E5M2_SS_TNILNSO_7ScaleInE1ELSQ_1EEEEEENS4_6LayoutINS5_IJSC_SB_SB_EEENS5_IJSB_NSA_ILi0EEESV_EEEEENS5_IJNS4_10UnderscoreESY_SY_EEEEENS4_23SM90_TMA_LOAD_MULTICASTENS4_14ComposedLayoutINS4_7SwizzleILi3ELi4ELi3EEENS4_18smem_ptr_flag_bitsILi8EEENST_INS5_IJNSA_ILi8EEESH_EEENS5_IJSH_SB_EEEEEEEvNS4_8identityENS4_13SM90_TMA_LOADES1B_vS1C_EENS_8epilogue10collective6detail29Sm90TmaWarpSpecializedAdapterINS1G_15DefaultEpilogueISJ_SK_SK_NS1F_6thread17LinearCombinationISJ_Li1EffLNS1K_9ScaleType4KindE0ELNS_15FloatRoundStyleE2ESJ_EENS1_15EpilogueDefaultEEEEEvvEEEEvNT_6ParamsE,"",@"SHT_CUDA_INFO"
	.sectionflags	@""
	.align	4


	//----- nvinfo : EIATTR_CUDA_API_VERSION
	.align		4
        /*0000*/ 	.byte	0x04, 0x37
        /*0002*/ 	.short	(.L_18 - .L_17)
.L_17:
        /*0004*/ 	.word	0x00000082


	//----- nvinfo : EIATTR_KPARAM_INFO
	.align		4
.L_18:
        /*0008*/ 	.byte	0x04, 0x17
        /*000a*/ 	.short	(.L_20 - .L_19)
.L_19:
        /*000c*/ 	.word	0x00000000
        /*0010*/ 	.short	0x0000
        /*0012*/ 	.short	0x0070
        /*0014*/ 	.byte	0x00, 0xf0, 0x01, 0x10


	//----- nvinfo : EIATTR_SPARSE_MMA_MASK
	.align		4
.L_20:
        /*0018*/ 	.byte	0x03, 0x50
        /*001a*/ 	.short	0x0000


	//----- nvinfo : EIATTR_MAXREG_COUNT
	.align		4
        /*001c*/ 	.byte	0x03, 0x1b
        /*001e*/ 	.short	0x00a8


	//----- nvinfo : EIATTR_NUM_BARRIERS
	.align		4
        /*0020*/ 	.byte	0x02, 0x4c
        /*0022*/ 	.byte	0x01
	.zero		1


	//----- nvinfo : EIATTR_ANNOTATIONS
	.align		4
        /*0024*/ 	.byte	0x04, 0x55
        /*0026*/ 	.short	(.L_22 - .L_21)


	//   ....[0]....
.L_21:
        /*0028*/ 	.word	0x00000001
        /*002c*/ 	.byte	0x70, 0x06, 0x00, 0x00, 0x01, 0x00, 0x00, 0x00, 0xa0, 0x08, 0x00, 0x00, 0x01, 0x00, 0x00, 0x00
        /* <DEDUP_REMOVED lines=2037> */
        /*7f8c*/ 	.byte	0x90, 0x9b, 0x02, 0x00, 0x01, 0x00, 0x00, 0x00, 0xe0, 0x9b, 0x02, 0x00


	//----- nvinfo : EIATTR_MERCURY_ISA_VERSION
	.align		4
.L_22:
        /*7f98*/ 	.byte	0x03, 0x5f
        /*7f9a*/ 	.short	0x0101


	//----- nvinfo : EIATTR_INT_WARP_WIDE_INSTR_OFFSETS
	.align		4
        /*7f9c*/ 	.byte	0x04, 0x31
        /*7f9e*/ 	.short	(.L_24 - .L_23)


	//   ....[0]....
.L_23:
        /*7fa0*/ 	.word	0x00000530


	//   ....[1]....
        /*7fa4*/ 	.word	0x00000550


	//   ....[2]....
        /*7fa8*/ 	.word	0x000006a0


	//   ....[3]....
        /*7fac*/ 	.word	0x000152f0


	//----- nvinfo : EIATTR_COOP_GROUP_MASK_REGIDS
	.align		4
.L_24:
        /*7fb0*/ 	.byte	0x04, 0x29
        /*7fb2*/ 	.short	(.L_26 - .L_25)


	//   ....[0]....
.L_25:
        /*7fb4*/ 	.word	0xffffffff


	//   ....[1]....
        /*7fb8*/ 	.word	0xffffffff


	//   ....[2]....
        /*7fbc*/ 	.word	0xffffffff


	//   ....[3]....
        /*7fc0*/ 	.word	0xffffffff


	//   ....[4]....
        /*7fc4*/ 	.word	0xffffffff


	//   ....[5]....
        /*7fc8*/ 	.word	0xffffffff


	//----- nvinfo : EIATTR_COOP_GROUP_INSTR_OFFSETS
	.align		4
.L_26:
        /*7fcc*/ 	.byte	0x04, 0x28
        /*7fce*/ 	.short	(.L_28 - .L_27)


	//   ....[0]....
.L_27:
        /*7fd0*/ 	.word	0x00000070


	//   ....[1]....
        /*7fd4*/ 	.word	0x00000080


	//   ....[2]....
        /*7fd8*/ 	.word	0x000001a0


	//   ....[3]....
        /*7fdc*/ 	.word	0x000003c0


	//   ....[4]....
        /*7fe0*/ 	.word	0x000007b0


	//   ....[5]....
        /*7fe4*/ 	.word	0x00002900


	//----- nvinfo : EIATTR_REG_RECONFIG
	.align		4
.L_28:
        /*7fe8*/ 	.byte	0x01, 0x54
	.zero		2


	//----- nvinfo : EIATTR_MBARRIER_INSTR_OFFSETS
	.align		4
        /*7fec*/ 	.byte	0x04, 0x39
        /*7fee*/ 	.short	(.L_30 - .L_29)


	//   ....[0]....
.L_29:
        /*7ff0*/ 	.word	0x00000320
        /*7ff4*/ 	.word	0x000000ff
        /*7ff8*/ 	.word	0x00000000
        /*7ffc*/ 	.short	0x0100
        /*7ffe*/ 	.byte	0x09
	.zero		1


	//   ....[1]....
        /*8000*/ 	.word	0x00000330
        /*8004*/ 	.word	0x000000ff
        /*8008*/ 	.word	0x00000020
        /*800c*/ 	.short	0x0100
        /*800e*/ 	.byte	0x09
	.zero		1


	//   ....[2]....
        /*8010*/ 	.word	0x00000340
        /*8014*/ 	.word	0x000000ff
        /*8018*/ 	.word	0x00000008
        /*801c*/ 	.short	0x0100
        /*801e*/ 	.byte	0x09
	.zero		1


	//   ....[3]....
        /*8020*/ 	.word	0x00000350
        /*8024*/ 	.word	0x000000ff
        /*8028*/ 	.word	0x00000028
        /*802c*/ 	.short	0x0100
        /*802e*/ 	.byte	0x09
	.zero		1


	//   ....[4]....
        /*8030*/ 	.word	0x00000360
        /*8034*/ 	.word	0x000000ff
        /*8038*/ 	.word	0x00000010
        /*803c*/ 	.short	0x0100
        /*803e*/ 	.byte	0x09
	.zero		1


	//   ....[5]....
        /*8040*/ 	.word	0x00000370
        /*8044*/ 	.word	0x000000ff
        /*8048*/ 	.word	0x00000030
        /*804c*/ 	.short	0x0100
        /*804e*/ 	.byte	0x09
	.zero		1


	//   ....[6]....
        /*8050*/ 	.word	0x00000380
        /*8054*/ 	.word	0x000000ff
        /*8058*/ 	.word	0x00000018
        /*805c*/ 	.short	0x0100
        /*805e*/ 	.byte	0x09
	.zero		1


	//   ....[7]....
        /*8060*/ 	.word	0x00000390
        /*8064*/ 	.word	0x000000ff
        /*8068*/ 	.word	0x00000038
        /*806c*/ 	.short	0x0100
        /*806e*/ 	.byte	0x09
	.zero		1


	//   ....[8]....
        /*8070*/ 	.word	0x00000730
        /*8074*/ 	.word	0x000000ff
        /*8078*/ 	.word	0x00000050
        /*807c*/ 	.short	0x0100
        /*807e*/ 	.byte	0x06
	.zero		1


	//   ....[9]....
        /*8080*/ 	.word	0x00000760
        /*8084*/ 	.word	0x000000ff
        /*8088*/ 	.word	0x00000058
        /*808c*/ 	.short	0x0100
        /*808e*/ 	.byte	0x06
	.zero		1


	//   ....[10]....
        /*8090*/ 	.word	0x00002cf0
        /*8094*/ 	.word	0x000000ff
        /*8098*/ 	.word	0x00000000
        /*809c*/ 	.short	0x010a
        /*809e*/ 	.byte	0x06
	.zero		1


	//   ....[11]....
        /*80a0*/ 	.word	0x00002d30
        /*80a4*/ 	.word	0x000000ff
        /*80a8*/ 	.word	0x00000000
        /*80ac*/ 	.short	0x010a
        /*80ae*/ 	.byte	0x06
	.zero		1


	//   ....[12]....
        /*80b0*/ 	.word	0x00009040
        /*80b4*/ 	.word	0x000000ff
        /*80b8*/ 	.word	0x00000000
        /*80bc*/ 	.short	0x010a
        /*80be*/ 	.byte	0x10
	.zero		1


	//   ....[13]....
        /*80c0*/ 	.word	0x00009080
        /*80c4*/ 	.word	0x000000ff
        /*80c8*/ 	.word	0x00000000
        /*80cc*/ 	.short	0x010a
        /*80ce*/ 	.byte	0x10
	.zero		1


	//   ....[14]....
        /*80d0*/ 	.word	0x000118c0
        /*80d4*/ 	.word	0x00000000
        /*80d8*/ 	.word	0x00000000
        /*80dc*/ 	.short	0x0101
        /*80de*/ 	.byte	0x3f
	.zero		1


	//   ....[15]....
        /*80e0*/ 	.word	0x000153b0
        /*80e4*/ 	.word	0x00000000
        /*80e8*/ 	.word	0x00000000
        /*80ec*/ 	.short	0x0101
        /*80ee*/ 	.byte	0x3f
	.zero		1


	//   ....[16]....
        /*80f0*/ 	.word	0x00028de0
        /*80f4*/ 	.word	0x00000012
        /*80f8*/ 	.word	0x00000020
        /*80fc*/ 	.short	0x010a
        /*80fe*/ 	.byte	0x3f
	.zero		1


	//   ....[17]....
        /*8100*/ 	.word	0x000291f0
        /*8104*/ 	.word	0x00000003
        /*8108*/ 	.word	0x00000058
        /*810c*/ 	.short	0x0101
        /*810e*/ 	.byte	0x3f
	.zero		1


	//   ....[18]....
        /*8110*/ 	.word	0x00029920
        /*8114*/ 	.word	0x00000005
        /*8118*/ 	.word	0x00000000
        /*811c*/ 	.short	0x010a
        /*811e*/ 	.byte	0x3f
	.zero		1


	//   ....[19]....
        /*8120*/ 	.word	0x000299b0
        /*8124*/ 	.word	0x00000007
        /*8128*/ 	.word	0x00000000
        /*812c*/ 	.short	0x010a
        /*812e*/ 	.byte	0x3f
	.zero		1


	//   ....[20]....
        /*8130*/ 	.word	0x00029a40
        /*8134*/ 	.word	0x00000007
        /*8138*/ 	.word	0x00000000
        /*813c*/ 	.short	0x010a
        /*813e*/ 	.byte	0x3f
	.zero		1


	//   ....[21]....
        /*8140*/ 	.word	0x00029ad0
        /*8144*/ 	.word	0x00000003
        /*8148*/ 	.word	0x00000000
        /*814c*/ 	.short	0x010a
        /*814e*/ 	.byte	0x3f
	.zero		1


	//   ....[22]....
        /*8150*/ 	.word	0x00029b40
        /*8154*/ 	.word	0x00000003
        /*8158*/ 	.word	0x00000000
        /*815c*/ 	.short	0x010a
        /*815e*/ 	.byte	0x3f
	.zero		1


	//   ....[23]....
        /*8160*/ 	.word	0x00029bb0
        /*8164*/ 	.word	0x00000002
        /*8168*/ 	.word	0x00000000
        /*816c*/ 	.short	0x010a
        /*816e*/ 	.byte	0x3f
	.zero		1


	//   ....[24]....
        /*8170*/ 	.word	0x00029c90
        /*8174*/ 	.word	0x00000012
        /*8178*/ 	.word	0x00000020
        /*817c*/ 	.short	0x010a
        /*817e*/ 	.byte	0x3f
	.zero		1


	//   ....[25]....
        /*8180*/ 	.word	0x00029d60
        /*8184*/ 	.word	0x00000005
        /*8188*/ 	.word	0x00000000
        /*818c*/ 	.short	0x010a
        /*818e*/ 	.byte	0x3f
	.zero		1


	//   ....[26]....
        /*8190*/ 	.word	0x00029db0
        /*8194*/ 	.word	0x00000007
        /*8198*/ 	.word	0x00000000
        /*819c*/ 	.short	0x010a
        /*819e*/ 	.byte	0x3f
	.zero		1


	//   ....[27]....
        /*81a0*/ 	.word	0x00029e00
        /*81a4*/ 	.word	0x00000007
        /*81a8*/ 	.word	0x00000000
        /*81ac*/ 	.short	0x010a
        /*81ae*/ 	.byte	0x3f
	.zero		1


	//----- nvinfo : EIATTR_NUM_MBARRIERS
	.align		4
.L_30:
        /*81b0*/ 	.byte	0x03, 0x38
        /*81b2*/ 	.short	0x000a


	//----- nvinfo : EIATTR_EXIT_INSTR_OFFSETS
	.align		4
        /*81b4*/ 	.byte	0x04, 0x1c
        /*81b6*/ 	.short	(.L_32 - .L_31)


	//   ....[0]....
.L_31:
        /*81b8*/ 	.word	0x00000940


	//   ....[1]....
        /*81bc*/ 	.word	0x000011e0


	//   ....[2]....
        /*81c0*/ 	.word	0x000284e0


	//   ....[3]....
        /*81c4*/ 	.word	0x00028a80


	//   ....[4]....
        /*81c8*/ 	.word	0x00029b20


	//----- nvinfo : EIATTR_MAX_THREADS
	.align		4
.L_32:
        /*81cc*/ 	.byte	0x04, 0x05
        /*81ce*/ 	.short	(.L_34 - .L_33)
.L_33:
        /*81d0*/ 	.word	0x00000180
        /*81d4*/ 	.word	0x00000001
        /*81d8*/ 	.word	0x00000001


	//----- nvinfo : EIATTR_CRS_STACK_SIZE
	.align		4
.L_34:
        /*81dc*/ 	.byte	0x04, 0x1e
        /*81de*/ 	.short	(.L_36 - .L_35)
.L_35:
        /*81e0*/ 	.word	0x00000000


	//----- nvinfo : EIATTR_CBANK_PARAM_SIZE
	.align		4
.L_36:
        /*81e4*/ 	.byte	0x03, 0x19
        /*81e6*/ 	.short	0x0470


	//----- nvinfo : EIATTR_PARAM_CBANK
	.align		4
        /*81e8*/ 	.byte	0x04, 0x0a
        /*81ea*/ 	.short	(.L_38 - .L_37)
	.align		4
.L_37:
        /*81ec*/ 	.word	index@(.nv.constant0._ZN7cutlass13device_kernelINS_4gemm6kernel13GemmUniversalIN4cute5tupleIJiiiiEEENS1_10collective13CollectiveMmaINS1_37MainloopSm90TmaGmmaWarpSpecializedFP8ILi4ENS5_IJNS4_1CILi1EEENSA_ILi2EEESB_EEENS1_35KernelTmaWarpSpecializedCooperativeEEENS5_IJNSA_ILi256EEESG_NSA_ILi128EEEEEENS_12float_e5m2_tENS5_IJlSB_lEEESJ_SK_NS4_8TiledMMAINS4_8MMA_AtomIJNS4_4SM904GMMA31MMA_64x256x32_F32E5M2E5M2_SS_TNILNSO_7ScaleInE1ELSQ_1EEEEEENS4_6LayoutINS5_IJSC_SB_SB_EEENS5_IJSB_NSA_ILi0EEESV_EEEEENS5_IJNS4_10UnderscoreESY_SY_EEEEENS4_23SM90_TMA_LOAD_MULTICASTENS4_14ComposedLayoutINS4_7SwizzleILi3ELi4ELi3EEENS4_18smem_ptr_flag_bitsILi8EEENST_INS5_IJNSA_ILi8EEESH_EEENS5_IJSH_SB_EEEEEEEvNS4_8identityENS4_13SM90_TMA_LOADES1B_vS1C_EENS_8epilogue10collective6detail29Sm90TmaWarpSpecializedAdapterINS1G_15DefaultEpilogueISJ_SK_SK_NS1F_6thread17LinearCombinationISJ_Li1EffLNS1K_9ScaleType4KindE0ELNS_15FloatRoundStyleE2ESJ_EENS1_15EpilogueDefaultEEEEEvvEEEEvNT_6ParamsE)
        /*81f0*/ 	.short	0x0210
        /*81f2*/ 	.short	0x0470


	//----- nvinfo : EIATTR_SW_WAR
	.align		4
.L_38:
        /*81f4*/ 	.byte	0x04, 0x36
        /*81f6*/ 	.short	(.L_40 - .L_39)
.L_39:
        /*81f8*/ 	.word	0x00000008
.L_40:


//--------------------- .nv.callgraph             --------------------------
	.section	.nv.callgraph,"",@"SHT_CUDA_CALLGRAPH"
	.align	4
	.sectionentsize	8
	.align		4
        /*0000*/ 	.word	0x00000000
	.align		4
        /*0004*/ 	.word	0xffffffff
	.align		4
        /*0008*/ 	.word	0x00000000
	.align		4
        /*000c*/ 	.word	0xfffffffe
	.align		4
        /*0010*/ 	.word	0x00000000
	.align		4
        /*0014*/ 	.word	0xfffffffd
	.align		4
        /*0018*/ 	.word	0x00000000
	.align		4
        /*001c*/ 	.word	0xfffffffc


//--------------------- .nv.constant4             --------------------------
	.section	.nv.constant4,"a",@progbits
	.align	8
	.align		8
.nv.constant4:
        /*0000*/ 	.dword	_ZN39_INTERNAL_6b9a7a2c_4_k_cu_9ef6b5fa_46604cuda3std3__45__cpo5beginE
	.align		8
        /*0008*/ 	.dword	_ZN39_INTERNAL_6b9a7a2c_4_k_cu_9ef6b5fa_46604cuda3std3__45__cpo3endE
	.align		8
        /*0010*/ 	.dword	_ZN39_INTERNAL_6b9a7a2c_4_k_cu_9ef6b5fa_46604cuda3std3__45__cpo6cbeginE
	.align		8
        /*0018*/ 	.dword	_ZN39_INTERNAL_6b9a7a2c_4_k_cu_9ef6b5fa_46604cuda3std3__45__cpo4cendE
	.align		8
        /*0020*/ 	.dword	_ZN39_INTERNAL_6b9a7a2c_4_k_cu_9ef6b5fa_46604cuda3std3__441_GLOBAL__N__6b9a7a2c_4_k_cu_9ef6b5fa_46606ignoreE
	.align		8
        /*0028*/ 	.dword	_ZN39_INTERNAL_6b9a7a2c_4_k_cu_9ef6b5fa_46604cuda3std3__419piecewise_constructE
	.align		8
        /*0030*/ 	.dword	_ZN39_INTERNAL_6b9a7a2c_4_k_cu_9ef6b5fa_46604cuda3std3__48in_placeE
	.align		8
        /*0038*/ 	.dword	_ZN39_INTERNAL_6b9a7a2c_4_k_cu_9ef6b5fa_46604cuda3std6ranges3__45__cpo4swapE
	.align		8
        /*0040*/ 	.dword	_ZN39_INTERNAL_6b9a7a2c_4_k_cu_9ef6b5fa_46604cuda3std6ranges3__45__cpo9iter_moveE
	.align		8
        /*0048*/ 	.dword	_ZN39_INTERNAL_6b9a7a2c_4_k_cu_9ef6b5fa_46604cute7productE
	.align		8
        /*0050*/ 	.dword	_ZN39_INTERNAL_6b9a7a2c_4_k_cu_9ef6b5fa_46604cute1_E


//--------------------- .text._ZN7cutlass13device_kernelINS_4gemm6kernel13GemmUniversalIN4cute5tupleIJiiiiEEENS1_10collective13CollectiveMmaINS1_37MainloopSm90TmaGmmaWarpSpecializedFP8ILi4ENS5_IJNS4_1CILi1EEENSA_ILi2EEESB_EEENS1_35KernelTmaWarpSpecializedCooperativeEEENS5_IJNSA_ILi256EEESG_NSA_ILi128EEEEEENS_12float_e5m2_tENS5_IJlSB_lEEESJ_SK_NS4_8TiledMMAINS4_8MMA_AtomIJNS4_4SM904GMMA31MMA_64x256x32_F32E5M2E5M2_SS_TNILNSO_7ScaleInE1ELSQ_1EEEEEENS4_6LayoutINS5_IJSC_SB_SB_EEENS5_IJSB_NSA_ILi0EEESV_EEEEENS5_IJNS4_10UnderscoreESY_SY_EEEEENS4_23SM90_TMA_LOAD_MULTICASTENS4_14ComposedLayoutINS4_7SwizzleILi3ELi4ELi3EEENS4_18smem_ptr_flag_bitsILi8EEENST_INS5_IJNSA_ILi8EEESH_EEENS5_IJSH_SB_EEEEEEEvNS4_8identityENS4_13SM90_TMA_LOADES1B_vS1C_EENS_8epilogue10collective6detail29Sm90TmaWarpSpecializedAdapterINS1G_15DefaultEpilogueISJ_SK_SK_NS1F_6thread17LinearCombinationISJ_Li1EffLNS1K_9ScaleType4KindE0ELNS_15FloatRoundStyleE2ESJ_EENS1_15EpilogueDefaultEEEEEvvEEEEvNT_6ParamsE --------------------------
	.section	.text._ZN7cutlass13device_kernelINS_4gemm6kernel13GemmUniversalIN4cute5tupleIJiiiiEEENS1_10collective13CollectiveMmaINS1_37MainloopSm90TmaGmmaWarpSpecializedFP8ILi4ENS5_IJNS4_1CILi1EEENSA_ILi2EEESB_EEENS1_35KernelTmaWarpSpecializedCooperativeEEENS5_IJNSA_ILi256EEESG_NSA_ILi128EEEEEENS_12float_e5m2_tENS5_IJlSB_lEEESJ_SK_NS4_8TiledMMAINS4_8MMA_AtomIJNS4_4SM904GMMA31MMA_64x256x32_F32E5M2E5M2_SS_TNILNSO_7ScaleInE1ELSQ_1EEEEEENS4_6LayoutINS5_IJSC_SB_SB_EEENS5_IJSB_NSA_ILi0EEESV_EEEEENS5_IJNS4_10UnderscoreESY_SY_EEEEENS4_23SM90_TMA_LOAD_MULTICASTENS4_14ComposedLayoutINS4_7SwizzleILi3ELi4ELi3EEENS4_18smem_ptr_flag_bitsILi8EEENST_INS5_IJNSA_ILi8EEESH_EEENS5_IJSH_SB_EEEEEEEvNS4_8identityENS4_13SM90_TMA_LOADES1B_vS1C_EENS_8epilogue10collective6detail29Sm90TmaWarpSpecializedAdapterINS1G_15DefaultEpilogueISJ_SK_SK_NS1F_6thread17LinearCombinationISJ_Li1EffLNS1K_9ScaleType4KindE0ELNS_15FloatRoundStyleE2ESJ_EENS1_15EpilogueDefaultEEEEEvvEEEEvNT_6ParamsE,"ax",@progbits
	.align	128
.text._ZN7cutlass13device_kernelINS_4gemm6kernel13GemmUniversalIN4cute5tupleIJiiiiEEENS1_10collective13CollectiveMmaINS1_37MainloopSm90TmaGmmaWarpSpecializedFP8ILi4ENS5_IJNS4_1CILi1EEENSA_ILi2EEESB_EEENS1_35KernelTmaWarpSpecializedCooperativeEEENS5_IJNSA_ILi256EEESG_NSA_ILi128EEEEEENS_12float_e5m2_tENS5_IJlSB_lEEESJ_SK_NS4_8TiledMMAINS4_8MMA_AtomIJNS4_4SM904GMMA31MMA_64x256x32_F32E5M2E5M2_SS_TNILNSO_7ScaleInE1ELSQ_1EEEEEENS4_6LayoutINS5_IJSC_SB_SB_EEENS5_IJSB_NSA_ILi0EEESV_EEEEENS5_IJNS4_10UnderscoreESY_SY_EEEEENS4_23SM90_TMA_LOAD_MULTICASTENS4_14ComposedLayoutINS4_7SwizzleILi3ELi4ELi3EEENS4_18smem_ptr_flag_bitsILi8EEENST_INS5_IJNSA_ILi8EEESH_EEENS5_IJSH_SB_EEEEEEEvNS4_8identityENS4_13SM90_TMA_LOADES1B_vS1C_EENS_8epilogue10collective6detail29Sm90TmaWarpSpecializedAdapterINS1G_15DefaultEpilogueISJ_SK_SK_NS1F_6thread17LinearCombinationISJ_Li1EffLNS1K_9ScaleType4KindE0ELNS_15FloatRoundStyleE2ESJ_EENS1_15EpilogueDefaultEEEEEvvEEEEvNT_6ParamsE:
        .type           _ZN7cutlass13device_kernelINS_4gemm6kernel13GemmUniversalIN4cute5tupleIJiiiiEEENS1_10collective13CollectiveMmaINS1_37MainloopSm90TmaGmmaWarpSpecializedFP8ILi4ENS5_IJNS4_1CILi1EEENSA_ILi2EEESB_EEENS1_35KernelTmaWarpSpecializedCooperativeEEENS5_IJNSA_ILi256EEESG_NSA_ILi128EEEEEENS_12float_e5m2_tENS5_IJlSB_lEEESJ_SK_NS4_8TiledMMAINS4_8MMA_AtomIJNS4_4SM904GMMA31MMA_64x256x32_F32E5M2E5M2_SS_TNILNSO_7ScaleInE1ELSQ_1EEEEEENS4_6LayoutINS5_IJSC_SB_SB_EEENS5_IJSB_NSA_ILi0EEESV_EEEEENS5_IJNS4_10UnderscoreESY_SY_EEEEENS4_23SM90_TMA_LOAD_MULTICASTENS4_14ComposedLayoutINS4_7SwizzleILi3ELi4ELi3EEENS4_18smem_ptr_flag_bitsILi8EEENST_INS5_IJNSA_ILi8EEESH_EEENS5_IJSH_SB_EEEEEEEvNS4_8identityENS4_13SM90_TMA_LOADES1B_vS1C_EENS_8epilogue10collective6detail29Sm90TmaWarpSpecializedAdapterINS1G_15DefaultEpilogueISJ_SK_SK_NS1F_6thread17LinearCombinationISJ_Li1EffLNS1K_9ScaleType4KindE0ELNS_15FloatRoundStyleE2ESJ_EENS1_15EpilogueDefaultEEEEEvvEEEEvNT_6ParamsE,@function
        .size           _ZN7cutlass13device_kernelINS_4gemm6kernel13GemmUniversalIN4cute5tupleIJiiiiEEENS1_10collective13CollectiveMmaINS1_37MainloopSm90TmaGmmaWarpSpecializedFP8ILi4ENS5_IJNS4_1CILi1EEENSA_ILi2EEESB_EEENS1_35KernelTmaWarpSpecializedCooperativeEEENS5_IJNSA_ILi256EEESG_NSA_ILi128EEEEEENS_12float_e5m2_tENS5_IJlSB_lEEESJ_SK_NS4_8TiledMMAINS4_8MMA_AtomIJNS4_4SM904GMMA31MMA_64x256x32_F32E5M2E5M2_SS_TNILNSO_7ScaleInE1ELSQ_1EEEEEENS4_6LayoutINS5_IJSC_SB_SB_EEENS5_IJSB_NSA_ILi0EEESV_EEEEENS5_IJNS4_10UnderscoreESY_SY_EEEEENS4_23SM90_TMA_LOAD_MULTICASTENS4_14ComposedLayoutINS4_7SwizzleILi3ELi4ELi3EEENS4_18smem_ptr_flag_bitsILi8EEENST_INS5_IJNSA_ILi8EEESH_EEENS5_IJSH_SB_EEEEEEEvNS4_8identityENS4_13SM90_TMA_LOADES1B_vS1C_EENS_8epilogue10collective6detail29Sm90TmaWarpSpecializedAdapterINS1G_15DefaultEpilogueISJ_SK_SK_NS1F_6thread17LinearCombinationISJ_Li1EffLNS1K_9ScaleType4KindE0ELNS_15FloatRoundStyleE2ESJ_EENS1_15EpilogueDefaultEEEEEvvEEEEvNT_6ParamsE,(.L_x_588 - _ZN7cutlass13device_kernelINS_4gemm6kernel13GemmUniversalIN4cute5tupleIJiiiiEEENS1_10collective13CollectiveMmaINS1_37MainloopSm90TmaGmmaWarpSpecializedFP8ILi4ENS5_IJNS4_1CILi1EEENSA_ILi2EEESB_EEENS1_35KernelTmaWarpSpecializedCooperativeEEENS5_IJNSA_ILi256EEESG_NSA_ILi128EEEEEENS_12float_e5m2_tENS5_IJlSB_lEEESJ_SK_NS4_8TiledMMAINS4_8MMA_AtomIJNS4_4SM904GMMA31MMA_64x256x32_F32E5M2E5M2_SS_TNILNSO_7ScaleInE1ELSQ_1EEEEEENS4_6LayoutINS5_IJSC_SB_SB_EEENS5_IJSB_NSA_ILi0EEESV_EEEEENS5_IJNS4_10UnderscoreESY_SY_EEEEENS4_23SM90_TMA_LOAD_MULTICASTENS4_14ComposedLayoutINS4_7SwizzleILi3ELi4ELi3EEENS4_18smem_ptr_flag_bitsILi8EEENST_INS5_IJNSA_ILi8EEESH_EEENS5_IJSH_SB_EEEEEEEvNS4_8identityENS4_13SM90_TMA_LOADES1B_vS1C_EENS_8epilogue10collective6detail29Sm90TmaWarpSpecializedAdapterINS1G_15DefaultEpilogueISJ_SK_SK_NS1F_6thread17LinearCombinationISJ_Li1EffLNS1K_9ScaleType4KindE0ELNS_15FloatRoundStyleE2ESJ_EENS1_15EpilogueDefaultEEEEEvvEEEEvNT_6ParamsE)
        .other          _ZN7cutlass13device_kernelINS_4gemm6kernel13GemmUniversalIN4cute5tupleIJiiiiEEENS1_10collective13CollectiveMmaINS1_37MainloopSm90TmaGmmaWarpSpecializedFP8ILi4ENS5_IJNS4_1CILi1EEENSA_ILi2EEESB_EEENS1_35KernelTmaWarpSpecializedCooperativeEEENS5_IJNSA_ILi256EEESG_NSA_ILi128EEEEEENS_12float_e5m2_tENS5_IJlSB_lEEESJ_SK_NS4_8TiledMMAINS4_8MMA_AtomIJNS4_4SM904GMMA31MMA_64x256x32_F32E5M2E5M2_SS_TNILNSO_7ScaleInE1ELSQ_1EEEEEENS4_6LayoutINS5_IJSC_SB_SB_EEENS5_IJSB_NSA_ILi0EEESV_EEEEENS5_IJNS4_10UnderscoreESY_SY_EEEEENS4_23SM90_TMA_LOAD_MULTICASTENS4_14ComposedLayoutINS4_7SwizzleILi3ELi4ELi3EEENS4_18smem_ptr_flag_bitsILi8EEENST_INS5_IJNSA_ILi8EEESH_EEENS5_IJSH_SB_EEEEEEEvNS4_8identityENS4_13SM90_TMA_LOADES1B_vS1C_EENS_8epilogue10collective6detail29Sm90TmaWarpSpecializedAdapterINS1G_15DefaultEpilogueISJ_SK_SK_NS1F_6thread17LinearCombinationISJ_Li1EffLNS1K_9ScaleType4KindE0ELNS_15FloatRoundStyleE2ESJ_EENS1_15EpilogueDefaultEEEEEvvEEEEvNT_6ParamsE,@"STO_CUDA_ENTRY STV_DEFAULT"
_ZN7cutlass13device_kernelINS_4gemm6kernel13GemmUniversalIN4cute5tupleIJiiiiEEENS1_10collective13CollectiveMmaINS1_37MainloopSm90TmaGmmaWarpSpecializedFP8ILi4ENS5_IJNS4_1CILi1EEENSA_ILi2EEESB_EEENS1_35KernelTmaWarpSpecializedCooperativeEEENS5_IJNSA_ILi256EEESG_NSA_ILi128EEEEEENS_12float_e5m2_tENS5_IJlSB_lEEESJ_SK_NS4_8TiledMMAINS4_8MMA_AtomIJNS4_4SM904GMMA31MMA_64x256x32_F32E5M2E5M2_SS_TNILNSO_7ScaleInE1ELSQ_1EEEEEENS4_6LayoutINS5_IJSC_SB_SB_EEENS5_IJSB_NSA_ILi0EEESV_EEEEENS5_IJNS4_10UnderscoreESY_SY_EEEEENS4_23SM90_TMA_LOAD_MULTICASTENS4_14ComposedLayoutINS4_7SwizzleILi3ELi4ELi3EEENS4_18smem_ptr_flag_bitsILi8EEENST_INS5_IJNSA_ILi8EEESH_EEENS5_IJSH_SB_EEEEEEEvNS4_8identityENS4_13SM90_TMA_LOADES1B_vS1C_EENS_8epilogue10collective6detail29Sm90TmaWarpSpecializedAdapterINS1G_15DefaultEpilogueISJ_SK_SK_NS1F_6thread17LinearCombinationISJ_Li1EffLNS1K_9ScaleType4KindE0ELNS_15FloatRoundStyleE2ESJ_EENS1_15EpilogueDefaultEEEEEvvEEEEvNT_6ParamsE:
[----:B------:R-:W0:Y:S02]  /*0000*/  LDC R1, c[0x0][0x28] ;  /* 0x00000a00ff017b82 */ /* 0x000e240000000800 */
[----:B0-----:R-:W-:Y:S01]  /*0010*/  VIADD R1, R1, 0xfffff338 ;  /* 0xfffff33801017836 */ /* 0x001fe20000000000 */
[----:B------:R-:W0:Y:S01]  /*0020*/  S2R R5, SR_TID.X ;  /* 0x0000000000057919 */ /* 0x000e220000002100 */
[----:B------:R-:W-:Y:S01]  /*0030*/  ELECT P0, URZ, PT ;  /* 0x00000000003f782f */ /* 0x000fe20003800000 */
[----:B------:R-:W-:Y:S01]  /*0040*/  BSSY B0, `(.L_x_0) ;  /* 0x0000015000007945 */ /* 0x000fe20003800000 */
[--C-:B0-----:R-:W-:Y:S02]  /*0050*/  SHF.R.U32.HI R0, RZ, 0x5, R5.reuse ;  /* 0x00000005ff007819 */ /* 0x101fe40000011605 */
[----:B------:R-:W-:-:S03]  /*0060*/  SHF.R.U32.HI R2, RZ, 0x7, R5 ;  /* 0x00000007ff027819 */ /* 0x000fc60000011605 */
[----:B------:R-:W0:Y:S04]  /*0070*/  SHFL.IDX PT, R3, R0, RZ, 0x1f ;  /* 0x00001fff00037589 */ /* 0x000e2800000e0000 */
[----:B------:R-:W1:Y:S01]  /*0080*/  SHFL.IDX PT, R2, R2, RZ, 0x1f ;  /* 0x00001fff02027589 */ /* 0x000e6200000e0000 */
[----:B0-----:R-:W-:Y:S02]  /*0090*/  R2UR UR4, R3 ;  /* 0x00000000030472ca */ /* 0x001fe400000e0000 */
[----:B-1----:R-:W-:-:S11]  /*00a0*/  R2UR UR6, R2 ;  /* 0x00000000020672ca */ /* 0x002fd600000e0000 */
[----:B------:R-:W-:Y:S02]  /*00b0*/  USHF.R.S32.HI UR5, URZ, 0x1f, UR4 ;  /* 0x0000001f3f057899 */ /* 0x000fe40008011404 */
[----:B------:R-:W-:Y:S02]  /*00c0*/  ISETP.NE.OR P0, PT, RZ, UR4, !P0 ;  /* 0x00000004ff007c0c */ /* 0x000fe4000c705670 */
[----:B------:R-:W-:-:S04]  /*00d0*/  ULEA.HI UR5, UR5, UR4, URZ, 0x2 ;  /* 0x0000000405057291 */ /* 0x000fc8000f8f103f */
[----:B------:R-:W-:-:S04]  /*00e0*/  ULOP3.LUT UR5, UR5, 0xfffffffc, URZ, 0xc0, !UPT ;  /* 0xfffffffc05057892 */ /* 0x000fc8000f8ec03f */
[----:B------:R-:W-:-:S03]  /*00f0*/  UIADD3 UR8, UR4, -UR5, URZ ;  /* 0x8000000504087290 */ /* 0x000fc6000fffe03f */
[----:B------:R-:W-:Y:S09]  /*0100*/  @P0 BRA `(.L_x_1) ;  /* 0x0000000000200947 */ /* 0x000ff20003800000 */
[----:B------:R-:W-:Y:S02]  /*0110*/  ULDC.64 UR4, c[0x0][0x198] ;  /* 0x0000660000047ab9 */ /* 0x000fe40000000a00 */
[----:B------:R-:W-:Y:S02]  /*0120*/  UIADD3 UR10, UP0, UR4, 0xf0, URZ ;  /* 0x000000f0040a7890 */ /* 0x000fe4000ff1e03f */
[----:B------:R-:W-:Y:S02]  /*0130*/  UIADD3 UR4, UP1, UR4, 0x1f0, URZ ;  /* 0x000001f004047890 */ /* 0x000fe4000ff3e03f */
[----:B------:R-:W-:Y:S02]  /*0140*/  UIADD3.X UR11, URZ, UR5, URZ, UP0, !UPT ;  /* 0x000000053f0b7290 */ /* 0x000fe400087fe43f */
[----:B------:R-:W-:-:S07]  /*0150*/  UIADD3.X UR5, URZ, UR5, URZ, UP1, !UPT ;  /* 0x000000053f057290 */ /* 0x000fce0008ffe43f */
[----:B------:R0:W-:Y:S02]  /*0160*/  UTMACCTL.PF [UR10] ;  /* 0x000000000a0079b9 */ /* 0x0001e40008040000 */
[----:B------:R0:W-:Y:S02]  /*0170*/  UTMACCTL.PF [UR4] ;  /* 0x00000000040079b9 */ /* 0x0001e40008040000 */
[----:B0-----:R-:W-:Y:S01]  /*0180*/  NOP ;  /* 0x0000000000007918 */ /* 0x001fe20000000000 */
.L_x_1:
[----:B------:R-:W-:Y:S05]  /*0190*/  BSYNC B0 ;  /* 0x0000000000007941 */ /* 0x000fea0003800000 */
.L_x_0:
[----:B------:R-:W0:Y:S01]  /*01a0*/  SHFL.IDX PT, R3, R0, RZ, 0x1f ;  /* 0x00001fff00037589 */ /* 0x000e2200000e0000 */
[----:B------:R-:W-:Y:S01]  /*01b0*/  UISETP.NE.AND UP0, UPT, UR8, 0x3, UPT ;  /* 0x000000030800788c */ /* 0x000fe2000bf05270 */
[----:B------:R-:W-:Y:S01]  /*01c0*/  ISETP.NE.AND P2, PT, RZ, UR6, PT ;  /* 0x00000006ff007c0c */ /* 0x000fe2000bf45270 */
[----:B------:R-:W-:Y:S02]  /*01d0*/  UIADD3 UR10, UR6, -0x1, URZ ;  /* 0xffffffff060a7890 */ /* 0x000fe4000fffe03f */
[----:B------:R-:W-:Y:S02]  /*01e0*/  UISETP.EQ.OR UP0, UPT, UR8, URZ, !UP0 ;  /* 0x0000003f0800728c */ /* 0x000fe4000c702670 */
[----:B------:R-:W-:Y:S02]  /*01f0*/  UISETP.GE.U32.AND UP1, UPT, UR10, 0x2, UPT ;  /* 0x000000020a00788c */ /* 0x000fe4000bf26070 */
[----:B------:R-:W-:-:S04]  /*0200*/  UISETP.EQ.AND UP0, UPT, UR6, URZ, UP0 ;  /* 0x0000003f0600728c */ /* 0x000fc80008702270 */
[----:B------:R-:W-:-:S04]  /*0210*/  USEL UR13, URZ, 0x1, !UP0 ;  /* 0x000000013f0d7887 */ /* 0x000fc8000c000000 */
[----:B------:R-:W-:Y:S01]  /*0220*/  USEL UR13, UR13, 0x2, UP1 ;  /* 0x000000020d0d7887 */ /* 0x000fe20008800000 */
[----:B0-----:R-:W-:-:S13]  /*0230*/  ISETP.NE.AND P0, PT, R3, RZ, PT ;  /* 0x000000ff0300720c */ /* 0x001fda0003f05270 */
[----:B------:R-:W-:Y:S05]  /*0240*/  @P0 BRA `(.L_x_2) ;  /* 0x0000000000580947 */ /* 0x000fea0003800000 */
[----:B------:R-:W0:Y:S01]  /*0250*/  S2UR UR9, SR_CgaCtaId ;  /* 0x00000000000979c3 */ /* 0x000e220000008800 */
[----:B------:R-:W-:Y:S01]  /*0260*/  UMOV UR4, 0x400 ;  /* 0x0000040000047882 */ /* 0x000fe20000000000 */
[----:B------:R-:W-:Y:S01]  /*0270*/  UMOV UR5, 0x1 ;  /* 0x0000000100057882 */ /* 0x000fe20000000000 */
[----:B------:R-:W-:Y:S01]  /*0280*/  UMOV UR6, 0x4 ;  /* 0x0000000400067882 */ /* 0x000fe20000000000 */
[----:B------:R-:W-:Y:S01]  /*0290*/  ELECT P0, URZ, PT ;  /* 0x00000000003f782f */ /* 0x000fe20003800000 */
[----:B------:R-:W-:-:S04]  /*02a0*/  UIADD3 UR6, -UR6, 0x100000, URZ ;  /* 0x0010000006067890 */ /* 0x000fc8000fffe13f */
[----:B------:R-:W-:Y:S02]  /*02b0*/  USHF.L.U32 UR7, UR6, 0xb, URZ ;  /* 0x0000000b06077899 */ /* 0x000fe4000800063f */
[----:B------:R-:W-:Y:S02]  /*02c0*/  USHF.L.U32 UR6, UR6, 0x1, URZ ;  /* 0x0000000106067899 */ /* 0x000fe4000800063f */
[----:B0-----:R-:W-:Y:S02]  /*02d0*/  ULEA UR9, UR9, UR4, 0x18 ;  /* 0x0000000409097291 */ /* 0x001fe4000f8ec03f */
[----:B------:R-:W-:-:S04]  /*02e0*/  UIADD3 UR4, -UR5, 0x100000, URZ ;  /* 0x0010000005047890 */ /* 0x000fc8000fffe13f */
[----:B------:R-:W-:Y:S02]  /*02f0*/  USHF.L.U32 UR5, UR4, 0xb, URZ ;  /* 0x0000000b04057899 */ /* 0x000fe4000800063f */
[----:B------:R-:W-:Y:S01]  /*0300*/  USHF.L.U32 UR4, UR4, 0x1, URZ ;  /* 0x0000000104047899 */ /* 0x000fe2000800063f */
[----:B------:R-:W0:Y:S11]  /*0310*/  FENCE.VIEW.ASYNC.S ;  /* 0x00000000000073c6 */ /* 0x000e360000000000 */
[----:B0-----:R0:W1:Y:S01]  /*0320*/  SYNCS.EXCH.64 URZ, [UR9], UR4 ;  /* 0x00000004093f75b2 */ /* 0x0010620008000100 */
[----:B------:R0:W2:Y:S01]  /*0330*/  SYNCS.EXCH.64 URZ, [UR9+0x20], UR6 ;  /* 0x00002006093f75b2 */ /* 0x0000a20008000100 */
[----:B------:R0:W3:Y:S01]  /*0340*/  SYNCS.EXCH.64 URZ, [UR9+0x8], UR4 ;  /* 0x00000804093f75b2 */ /* 0x0000e20008000100 */
[----:B------:R0:W4:Y:S01]  /*0350*/  SYNCS.EXCH.64 URZ, [UR9+0x28], UR6 ;  /* 0x00002806093f75b2 */ /* 0x0001220008000100 */
[----:B------:R0:W0:Y:S01]  /*0360*/  SYNCS.EXCH.64 URZ, [UR9+0x10], UR4 ;  /* 0x00001004093f75b2 */ /* 0x0000220008000100 */
[----:B------:R0:W0:Y:S01]  /*0370*/  SYNCS.EXCH.64 URZ, [UR9+0x30], UR6 ;  /* 0x00003006093f75b2 */ /* 0x0000220008000100 */
[----:B------:R0:W0:Y:S01]  /*0380*/  SYNCS.EXCH.64 URZ, [UR9+0x18], UR4 ;  /* 0x00001804093f75b2 */ /* 0x0000220008000100 */
[----:B------:R0:W0:Y:S01]  /*0390*/  SYNCS.EXCH.64 URZ, [UR9+0x38], UR6 ;  /* 0x00003806093f75b2 */ /* 0x0000220008000100 */
[----:B------:R-:W-:Y:S01]  /*03a0*/  NOP ;  /* 0x0000000000007918 */ /* 0x000fe20000000000 */
.L_x_2:
[----:B------:R-:W-:Y:S01]  /*03b0*/  SHF.R.S32.HI R4, RZ, 0x1f, R5 ;  /* 0x0000001fff047819 */ /* 0x000fe20000011405 */
[----:B------:R-:W5:Y:S01]  /*03c0*/  SHFL.IDX PT, R0, R0, RZ, 0x1f ;  /* 0x00001fff00007589 */ /* 0x000f6200000e0000 */
[----:B------:R-:W-:Y:S01]  /*03d0*/  ELECT P0, URZ, PT ;  /* 0x00000000003f782f */ /* 0x000fe20003800000 */
[----:B0-----:R-:W0:Y:S01]  /*03e0*/  S2UR UR9, SR_CTAID.X ;  /* 0x00000000000979c3 */ /* 0x001e220000002500 */
[----:B------:R-:W-:Y:S01]  /*03f0*/  LEA.HI R4, R4, R5, RZ, 0x7 ;  /* 0x0000000504047211 */ /* 0x000fe200078f38ff */
[----:B------:R-:W1:Y:S01]  /*0400*/  S2R R2, SR_CTAID.Y ;  /* 0x0000000000027919 */ /* 0x000e620000002600 */
[----:B------:R-:W-:Y:S01]  /*0410*/  SHF.R.S32.HI R6, RZ, 0x1f, R3 ;  /* 0x0000001fff067819 */ /* 0x000fe20000011403 */
[----:B------:R-:W-:Y:S01]  /*0420*/  ULDC UR4, c[0x0][0x154] ;  /* 0x0000550000047ab9 */ /* 0x000fe20000000800 */
[----:B------:R-:W-:Y:S01]  /*0430*/  LOP3.LUT R4, R4, 0xffffff80, RZ, 0xc0, !PT ;  /* 0xffffff8004047812 */ /* 0x000fe200078ec0ff */
[----:B------:R-:W-:Y:S01]  /*0440*/  NOP ;  /* 0x0000000000007918 */ /* 0x000fe20000000000 */
[----:B------:R-:W-:Y:S01]  /*0450*/  LEA.HI R6, R6, R3, RZ, 0x2 ;  /* 0x0000000306067211 */ /* 0x000fe200078f10ff */
[----:B------:R-:W2:Y:S01]  /*0460*/  LDC R13, c[0x0][0x148] ;  /* 0x00005200ff0d7b82 */ /* 0x000ea20000000800 */
[----:B------:R-:W-:Y:S01]  /*0470*/  NOP ;  /* 0x0000000000007918 */ /* 0x000fe20000000000 */
[----:B------:R-:W-:Y:S01]  /*0480*/  IMAD.IADD R4, R5, 0x1, -R4 ;  /* 0x0000000105047824 */ /* 0x000fe200078e0a04 */
[----:B------:R-:W-:-:S04]  /*0490*/  LOP3.LUT R6, R6, 0x3ffffffc, RZ, 0xc0, !PT ;  /* 0x3ffffffc06067812 */ /* 0x000fc800078ec0ff */
[----:B------:R-:W-:Y:S01]  /*04a0*/  SHF.R.S32.HI R5, RZ, 0x1f, R4 ;  /* 0x0000001fff057819 */ /* 0x000fe20000011404 */
[----:B------:R-:W-:Y:S01]  /*04b0*/  IMAD.IADD R6, R3, 0x1, -R6 ;  /* 0x0000000103067824 */ /* 0x000fe200078e0a06 */
[----:B------:R-:W3:Y:S02]  /*04c0*/  LDC R8, c[0x0][0x144] ;  /* 0x00005100ff087b82 */ /* 0x000ee40000000800 */
[----:B------:R-:W-:Y:S02]  /*04d0*/  LEA.HI R5, R5, R4, RZ, 0x3 ;  /* 0x0000000405057211 */ /* 0x000fe400078f18ff */
[----:B-----5:R-:W-:Y:S02]  /*04e0*/  ISETP.NE.OR P0, PT, R0, RZ, !P0 ;  /* 0x000000ff0000720c */ /* 0x020fe40004705670 */
[--C-:B------:R-:W-:Y:S02]  /*04f0*/  SHF.R.S32.HI R0, RZ, 0x3, R5.reuse ;  /* 0x00000003ff007819 */ /* 0x100fe40000011405 */
[----:B------:R-:W-:-:S04]  /*0500*/  SHF.R.S32.HI R5, RZ, 0x1f, R5 ;  /* 0x0000001fff057819 */ /* 0x000fc80000011405 */
[----:B------:R-:W-:-:S04]  /*0510*/  LEA.HI R5, R5, R0, RZ, 0x2 ;  /* 0x0000000005057211 */ /* 0x000fc800078f10ff */
[----:B------:R-:W-:Y:S01]  /*0520*/  LOP3.LUT R5, R5, 0xfffffffc, RZ, 0xc0, !PT ;  /* 0xfffffffc05057812 */ /* 0x000fe200078ec0ff */
[----:B------:R-:W-:Y:S01]  /*0530*/  VOTEU.ALL UP0, P0 ;  /* 0x00000000003f7886 */ /* 0x000fe20000000000 */
[----:B-1----:R-:W-:Y:S01]  /*0540*/  I2FP.F32.U32 R7, R2 ;  /* 0x0000000200077245 */ /* 0x002fe20000201000 */
[----:B------:R-:W-:Y:S02]  /*0550*/  VOTEU.ALL UP1, P0 ;  /* 0x00000000003f7886 */ /* 0x000fe40000020000 */
[----:B------:R-:W-:Y:S01]  /*0560*/  IMAD.IADD R5, R0, 0x1, -R5 ;  /* 0x0000000100057824 */ /* 0x000fe200078e0a05 */
[----:B------:R-:W1:Y:S01]  /*0570*/  @!UP0 S2UR UR7, SR_CgaCtaId ;  /* 0x00000000000789c3 */ /* 0x000e620000008800 */
[----:B0-----:R-:W-:Y:S01]  /*0580*/  I2FP.F32.U32 R0, UR9 ;  /* 0x0000000900007c45 */ /* 0x001fe20008201000 */
[----:B------:R-:W-:Y:S01]  /*0590*/  FMUL R9, R7, UR4 ;  /* 0x0000000407097c20 */ /* 0x000fe20008400000 */
[----:B------:R-:W-:Y:S01]  /*05a0*/  IMAD R5, R6, 0x4, R5 ;  /* 0x0000000406057824 */ /* 0x000fe200078e0205 */
[----:B------:R-:W-:Y:S01]  /*05b0*/  ULDC UR4, c[0x0][0x150] ;  /* 0x0000540000047ab9 */ /* 0x000fe20000000800 */
[----:B------:R-:W-:Y:S01]  /*05c0*/  @!UP0 UMOV UR6, 0x400 ;  /* 0x0000040000068882 */ /* 0x000fe20000000000 */
[----:B------:R-:W-:Y:S01]  /*05d0*/  FMUL R7, R0, UR4 ;  /* 0x0000000400077c20 */ /* 0x000fe20008400000 */
[----:B------:R-:W-:Y:S01]  /*05e0*/  IMAD.SHL.U32 R0, R5, 0x4, RZ ;  /* 0x0000000405007824 */ /* 0x000fe200078e00ff */
[----:B------:R-:W0:Y:S01]  /*05f0*/  LDC R6, c[0x0][0x140] ;  /* 0x00005000ff067b82 */ /* 0x000e220000000800 */
[----:B------:R-:W5:Y:S01]  /*0600*/  F2I.U32.TRUNC.NTZ R9, R9 ;  /* 0x0000000900097305 */ /* 0x000f62000020f000 */
[----:B------:R-:W-:-:S02]  /*0610*/  UMOV UR4, 0x20 ;  /* 0x0000002000047882 */ /* 0x000fc40000000000 */
[----:B------:R-:W-:Y:S01]  /*0620*/  LOP3.LUT R11, R5, 0xc, R0, 0x78, !PT ;  /* 0x0000000c050b7812 */ /* 0x000fe200078e7800 */
[----:B------:R-:W-:-:S04]  /*0630*/  @!UP0 UIADD3 UR4, -UR4, 0x100000, URZ ;  /* 0x0010000004048890 */ /* 0x000fc8000fffe13f */
[----:B------:R-:W-:Y:S02]  /*0640*/  @!UP0 USHF.L.U32 UR5, UR4, 0xb, URZ ;  /* 0x0000000b04058899 */ /* 0x000fe4000800063f */
[----:B------:R-:W-:Y:S01]  /*0650*/  @!UP0 USHF.L.U32 UR4, UR4, 0x1, URZ ;  /* 0x0000000104048899 */ /* 0x000fe2000800063f */
[----:B------:R-:W4:Y:S01]  /*0660*/  F2I.U32.TRUNC.NTZ R7, R7 ;  /* 0x0000000700077305 */ /* 0x000f22000020f000 */
[----:B------:R0:W-:Y:S01]  /*0670*/  STL [R1+0x450], R11 ;  /* 0x0004500b01007387 */ /* 0x0001e20000100800 */
[----:B-----5:R-:W-:Y:S01]  /*0680*/  IMAD.MOV R14, RZ, RZ, -R9 ;  /* 0x000000ffff0e7224 */ /* 0x020fe200078e0a09 */
[----:B-1----:R-:W-:Y:S01]  /*0690*/  @!UP0 ULEA UR6, UR7, UR6, 0x18 ;  /* 0x0000000607068291 */ /* 0x002fe2000f8ec03f */
[----:B------:R-:W-:Y:S02]  /*06a0*/  VOTEU.ALL UP0, P0 ;  /* 0x00000000003f7886 */ /* 0x000fe40000000000 */
[----:B--2---:R-:W-:Y:S01]  /*06b0*/  IMAD R0, R13, R14, R2 ;  /* 0x0000000e0d007224 */ /* 0x004fe200078e0202 */
[----:B------:R-:W-:-:S02]  /*06c0*/  LOP3.LUT P0, RZ, R4, 0x7, RZ, 0xc0, !PT ;  /* 0x0000000704ff7812 */ /* 0x000fc4000780c0ff */
[----:B0-----:R-:W-:Y:S01]  /*06d0*/  ISETP.EQ.U32.AND P3, PT, R6, 0x1, PT ;  /* 0x000000010600780c */ /* 0x001fe20003f62070 */
[----:B----4-:R-:W-:Y:S01]  /*06e0*/  IMAD.MOV R7, RZ, RZ, -R7 ;  /* 0x000000ffff077224 */ /* 0x010fe200078e0a07 */
[----:B------:R-:W-:Y:S02]  /*06f0*/  ISETP.NE.AND P1, PT, R0, R11, PT ;  /* 0x0000000b0000720c */ /* 0x000fe40003f25270 */
[----:B------:R-:W-:Y:S01]  /*0700*/  ISETP.LT.U32.AND P0, PT, R11, 0x2, !P0 ;  /* 0x000000020b00780c */ /* 0x000fe20004701070 */
[----:B---3--:R-:W-:Y:S01]  /*0710*/  IMAD R10, R8, R7, UR9 ;  /* 0x00000009080a7e24 */ /* 0x008fe2000f8e0207 */
[----:B------:R-:W0:Y:S02]  /*0720*/  FENCE.VIEW.ASYNC.S ;  /* 0x00000000000073c6 */ /* 0x000e240000000000 */
[----:B0-----:R0:W1:Y:S02]  /*0730*/  @!UP0 SYNCS.EXCH.64 URZ, [UR6+0x50], UR4 ;  /* 0x00005004063f85b2 */ /* 0x0010640008000100 */
[----:B------:R-:W-:-:S04]  /*0740*/  ISETP.EQ.OR P1, PT, R10, RZ, !P1 ;  /* 0x000000ff0a00720c */ /* 0x000fc80004f22670 */
[----:B------:R-:W-:Y:S01]  /*0750*/  PLOP3.LUT P0, PT, P0, P1, PT, 0x80, 0x0 ;  /* 0x000000000000781c */ /* 0x000fe20000703070 */
[----:B------:R0:W2:Y:S01]  /*0760*/  @!UP1 SYNCS.EXCH.64 URZ, [UR6+0x58], UR4 ;  /* 0x00005804063f95b2 */ /* 0x0000a20008000100 */
[----:B------:R-:W-:Y:S01]  /*0770*/  NOP ;  /* 0x0000000000007918 */ /* 0x000fe20000000000 */
[----:B------:R-:W-:Y:S10]  /*0780*/  @!P3 BRA `(.L_x_3) ;  /* 0x000000000008b947 */ /* 0x000ff40003800000 */
[----:B-12---:R-:W-:Y:S01]  /*0790*/  UCGABAR_ARV ;  /* 0x00000000000079c7 */ /* 0x006fe20008000000 */
[----:B------:R-:W-:Y:S05]  /*07a0*/  BRA `(.L_x_4) ;  /* 0x0000000000047947 */ /* 0x000fea0003800000 */
.L_x_3:
[----:B-12---:R-:W-:Y:S01]  /*07b0*/  NOP ;  /* 0x0000000000007918 */ /* 0x006fe20000000000 */
.L_x_4:
[----:B------:R-:W1:Y:S01]  /*07c0*/  LDC R0, c[0x0][0x65c] ;  /* 0x00019700ff007b82 */ /* 0x000e620000000800 */
[----:B------:R-:W-:Y:S02]  /*07d0*/  IMAD.U32 R4, RZ, RZ, UR9 ;  /* 0x00000009ff047e24 */ /* 0x000fe4000f8e00ff */
[----:B------:R-:W-:Y:S01]  /*07e0*/  IMAD.MOV.U32 R5, RZ, RZ, RZ ;  /* 0x000000ffff057224 */ /* 0x000fe200078e00ff */
[----:B-1----:R-:W-:-:S13]  /*07f0*/  ISETP.NE.AND P4, PT, R0, 0x1, PT ;  /* 0x000000010000780c */ /* 0x002fda0003f85270 */
[----:B------:R-:W1:Y:S01]  /*0800*/  @P4 LDC R7, c[0x0][0x10] ;  /* 0x00000400ff074b82 */ /* 0x000e620000000800 */
[----:B------:R-:W-:Y:S02]  /*0810*/  @P4 IMAD.MOV.U32 R3, RZ, RZ, RZ ;  /* 0x000000ffff034224 */ /* 0x000fe400078e00ff */
[----:B------:R-:W-:-:S05]  /*0820*/  @P4 IMAD.MOV.U32 R11, RZ, RZ, RZ ;  /* 0x000000ffff0b4224 */ /* 0x000fca00078e00ff */
[----:B------:R-:W2:Y:S01]  /*0830*/  @!P4 LDC R9, c[0x0][0xc] ;  /* 0x00000300ff09cb82 */ /* 0x000ea20000000800 */
[----:B-1----:R-:W-:-:S04]  /*0840*/  @P4 IMAD.WIDE.U32 R6, R7, UR9, R2 ;  /* 0x0000000907064c25 */ /* 0x002fc8000f8e0002 */
[----:B------:R-:W-:Y:S02]  /*0850*/  @P4 IMAD.MOV.U32 R8, RZ, RZ, R6 ;  /* 0x000000ffff084224 */ /* 0x000fe400078e0006 */
[----:B------:R-:W-:Y:S02]  /*0860*/  @P4 IMAD.IADD R15, R7, 0x1, R11 ;  /* 0x00000001070f4824 */ /* 0x000fe400078e020b */
[----:B--2---:R-:W-:-:S04]  /*0870*/  @!P4 IMAD.WIDE.U32 R4, R2, R9, R4 ;  /* 0x000000090204c225 */ /* 0x004fc800078e0004 */
[----:B------:R-:W-:Y:S02]  /*0880*/  @!P4 IMAD.MOV.U32 R8, RZ, RZ, R4 ;  /* 0x000000ffff08c224 */ /* 0x000fe400078e0004 */
[----:B------:R-:W-:-:S03]  /*0890*/  @!P4 IMAD.MOV.U32 R15, RZ, RZ, R5 ;  /* 0x000000ffff0fc224 */ /* 0x000fc600078e0005 */
[----:B------:R1:W-:Y:S04]  /*08a0*/  STL [R1+0x458], R8 ;  /* 0x0004580801007387 */ /* 0x0003e80000100800 */
[----:B------:R1:W-:Y:S01]  /*08b0*/  STL [R1+0x454], R15 ;  /* 0x0004540f01007387 */ /* 0x0003e20000100800 */
[----:B------:R-:W-:Y:S05]  /*08c0*/  @!P3 BRA `(.L_x_5) ;  /* 0x00000000000cb947 */ /* 0x000fea0003800000 */
[----:B------:R-:W-:Y:S01]  /*08d0*/  UCGABAR_WAIT ;  /* 0x0000000000007dc7 */ /* 0x000fe20008000000 */
[----:B------:R-:W-:Y:S01]  /*08e0*/  CCTL.IVALL ;  /* 0x00000000ff00798f */ /* 0x000fe20002000000 */
[----:B------:R-:W-:Y:S05]  /*08f0*/  BRA `(.L_x_6) ;  /* 0x0000000000047947 */ /* 0x000fea0003800000 */
.L_x_5:
[----:B------:R-:W-:Y:S06]  /*0900*/  BAR.SYNC.DEFER_BLOCKING 0x0 ;  /* 0x0000000000007b1d */ /* 0x000fec0000010000 */
.L_x_6:
[----:B------:R-:W-:Y:S05]  /*0910*/  @!P2 BRA `(.L_x_7) ;  /* 0x0000027800f4a947 */ /* 0x000fea0003800000 */
[----:B------:R-:W-:-:S06]  /*0920*/  UISETP.GT.U32.AND UP0, UPT, UR10, 0x1, UPT ;  /* 0x000000010a00788c */ /* 0x000fcc000bf04070 */
[----:B------:R-:W-:-:S13]  /*0930*/  PLOP3.LUT P1, PT, PT, PT, UP0, 0x80, 0x0 ;  /* 0x000000000000781c */ /* 0x000fda0003f2f008 */
[----:B0-----:R-:W-:Y:S05]  /*0940*/  @P1 EXIT ;  /* 0x000000000000194d */ /* 0x001fea0003800000 */
[----:B------:R-:W-:Y:S01]  /*0950*/  IMAD.MOV.U32 R5, RZ, RZ, -0x1 ;  /* 0xffffffffff057424 */ /* 0x000fe200078e00ff */
[----:B------:R-:W-:Y:S01]  /*0960*/  ULDC.64 UR4, c[0x0][0x650] ;  /* 0x0001940000047ab9 */ /* 0x000fe20000000a00 */
[----:B------:R-:W-:Y:S01]  /*0970*/  IMAD.MOV.U32 R4, RZ, RZ, -0x1 ;  /* 0xffffffffff047424 */ /* 0x000fe200078e00ff */
[----:B------:R-:W-:Y:S01]  /*0980*/  ISETP.GE.U32.AND P1, PT, R8, UR4, PT ;  /* 0x0000000408007c0c */ /* 0x000fe2000bf26070 */
[----:B------:R-:W-:Y:S01]  /*0990*/  UMOV UR9, 0xffffffff ;  /* 0xffffffff00097882 */ /* 0x000fe20000000000 */
[----:B------:R0:W-:Y:S01]  /*09a0*/  STL [R1+0x460], R5 ;  /* 0x0004600501007387 */ /* 0x0001e20000100800 */
[----:B------:R-:W-:Y:S02]  /*09b0*/  PRMT R0, RZ, 0x7610, R0 ;  /* 0x00007610ff007816 */ /* 0x000fe40000000000 */
[----:B------:R-:W-:Y:S01]  /*09c0*/  ISETP.GE.U32.AND.EX P1, PT, R15, UR5, PT, P1 ;  /* 0x000000050f007c0c */ /* 0x000fe2000bf26110 */
[----:B------:R0:W-:-:S12]  /*09d0*/  STL [R1+0x45c], R4 ;  /* 0x00045c0401007387 */ /* 0x0001d80000100800 */
[----:B0-----:R-:W-:Y:S05]  /*09e0*/  @P1 BRA `(.L_x_8) ;  /* 0x00000004003c1947 */ /* 0x001fea0003800000 */
[----:B------:R-:W-:Y:S01]  /*09f0*/  ULDC.64 UR14, c[0x0][0x628] ;  /* 0x00018a00000e7ab9 */ /* 0x000fe20000000a00 */
[----:B------:R-:W0:Y:S01]  /*0a00*/  LDC.64 R6, c[0x0][0x620] ;  /* 0x00018800ff067b82 */ /* 0x000e220000000a00 */
[----:B------:R-:W-:Y:S01]  /*0a10*/  ISETP.NE.U32.AND P1, PT, RZ, UR14, PT ;  /* 0x0000000eff007c0c */ /* 0x000fe2000bf25070 */
[----:B------:R-:W-:Y:S01]  /*0a20*/  ULDC UR11, c[0x0][0x630] ;  /* 0x00018c00000b7ab9 */ /* 0x000fe20000000800 */
[----:B------:R-:W-:Y:S02]  /*0a30*/  R2UR UR4, R8 ;  /* 0x00000000080472ca */ /* 0x000fe400000e0000 */
[----:B------:R-:W-:Y:S02]  /*0a40*/  ISETP.NE.AND.EX P1, PT, RZ, UR15, PT, P1 ;  /* 0x0000000fff007c0c */ /* 0x000fe4000bf25310 */
[----:B------:R-:W-:-:S11]  /*0a50*/  R2UR UR5, R15 ;  /* 0x000000000f0572ca */ /* 0x000fd600000e0000 */
[----:B------:R-:W-:Y:S05]  /*0a60*/  @!P1 BRA `(.L_x_9) ;  /* 0x0000000000309947 */ /* 0x000fea0003800000 */
[----:B------:R-:W-:Y:S01]  /*0a70*/  R2UR UR4, R8 ;  /* 0x00000000080472ca */ /* 0x000fe200000e0000 */
[----:B------:R-:W-:Y:S01]  /*0a80*/  ULDC UR8, c[0x0][0x634] ;  /* 0x00018d0000087ab9 */ /* 0x000fe20000000800 */
[----:B------:R-:W-:-:S11]  /*0a90*/  R2UR UR10, R15 ;  /* 0x000000000f0a72ca */ /* 0x000fd600000e0000 */
[----:B------:R-:W-:-:S04]  /*0aa0*/  UIADD3 UR8, UP0, UR4, UR8, URZ ;  /* 0x0000000804087290 */ /* 0x000fc8000ff1e03f */
[----:B------:R-:W-:-:S04]  /*0ab0*/  UIADD3.X UR10, URZ, UR10, URZ, UP0, !UPT ;  /* 0x0000000a3f0a7290 */ /* 0x000fc800087fe43f */
[----:B------:R-:W-:-:S04]  /*0ac0*/  UIMAD.WIDE.U32 UR4, UR10, UR14, URZ ;  /* 0x0000000e0a0472a5 */ /* 0x000fc8000f8e003f */
[----:B------:R-:W-:Y:S02]  /*0ad0*/  UIMAD.WIDE.U32 UR6, UP0, UR8, UR15, UR4 ;  /* 0x0000000f080672a5 */ /* 0x000fe4000f800004 */
[----:B------:R-:W-:Y:S02]  /*0ae0*/  UIMAD.WIDE.U32 UR4, UR8, UR14, URZ ;  /* 0x0000000e080472a5 */ /* 0x000fe4000f8e003f */
[----:B------:R-:W-:Y:S02]  /*0af0*/  UIADD3.X UR9, URZ, URZ, URZ, UP0, !UPT ;  /* 0x0000003f3f097290 */ /* 0x000fe400087fe43f */
[----:B------:R-:W-:Y:S01]  /*0b00*/  UIADD3 URZ, UP0, UR5, UR6, URZ ;  /* 0x00000006053f7290 */ /* 0x000fe2000ff1e03f */
[----:B------:R-:W-:-:S03]  /*0b10*/  UMOV UR8, UR7 ;  /* 0x0000000700087c82 */ /* 0x000fc60008000000 */
[----:B------:R-:W-:-:S12]  /*0b20*/  UIMAD.WIDE.U32.X UR4, UR10, UR15, UR8, UP0 ;  /* 0x0000000f0a0472a5 */ /* 0x000fd800080e0408 */
.L_x_9:
[----:B------:R-:W-:Y:S01]  /*0b30*/  USHF.R.U64 UR9, UR4, UR11, UR5 ;  /* 0x0000000b04097299 */ /* 0x000fe20008001205 */
[----:B------:R-:W2:Y:S01]  /*0b40*/  LDC.64 R22, c[0x0][0x640] ;  /* 0x00019000ff167b82 */ /* 0x000ea20000000a00 */
[----:B------:R-:W-:Y:S01]  /*0b50*/  USHF.R.U32.HI UR4, URZ, UR11, UR5 ;  /* 0x0000000b3f047299 */ /* 0x000fe20008011605 */
[----:B------:R-:W-:Y:S02]  /*0b60*/  IMAD.MOV.U32 R4, RZ, RZ, R8 ;  /* 0x000000ffff047224 */ /* 0x000fe400078e0008 */
[----:B------:R-:W-:Y:S01]  /*0b70*/  IMAD R21, R13, R14, R2 ;  /* 0x0000000e0d157224 */ /* 0x000fe200078e0202 */
[----:B------:R-:W-:Y:S01]  /*0b80*/  IADD3 R3, P1, RZ, -UR9, RZ ;  /* 0x80000009ff037c10 */ /* 0x000fe2000ff3e0ff */
[----:B------:R-:W-:Y:S02]  /*0b90*/  IMAD.MOV.U32 R13, RZ, RZ, 0x1 ;  /* 0x00000001ff0d7424 */ /* 0x000fe400078e00ff */
[----:B------:R-:W1:Y:S02]  /*0ba0*/  LDC R12, c[0x0][0x618] ;  /* 0x00018600ff0c7b82 */ /* 0x000e640000000800 */
[----:B------:R-:W-:-:S04]  /*0bb0*/  IMAD.X R5, RZ, RZ, ~UR4, P1 ;  /* 0x80000004ff057e24 */ /* 0x000fc800088e06ff */
[-C--:B0-----:R-:W-:Y:S02]  /*0bc0*/  IMAD R0, R5, R6.reuse, RZ ;  /* 0x0000000605007224 */ /* 0x081fe400078e02ff */
[----:B------:R-:W0:Y:S01]  /*0bd0*/  LDC R16, c[0x0][0x608] ;  /* 0x00018200ff107b82 */ /* 0x000e220000000800 */
[----:B------:R-:W-:Y:S02]  /*0be0*/  IMAD.MOV.U32 R5, RZ, RZ, R15 ;  /* 0x000000ffff057224 */ /* 0x000fe400078e000f */
[----:B------:R-:W-:-:S05]  /*0bf0*/  IMAD.WIDE.U32 R4, R3, R6, R4 ;  /* 0x0000000603047225 */ /* 0x000fca00078e0004 */
[----:B------:R-:W3:Y:S01]  /*0c00*/  LDC R20, c[0x0][0x658] ;  /* 0x00019600ff147b82 */ /* 0x000ee20000000800 */
[----:B------:R-:W-:Y:S01]  /*0c10*/  IMAD R3, R3, R7, R0 ;  /* 0x0000000703037224 */ /* 0x000fe200078e0200 */
[----:B--2---:R-:W-:-:S03]  /*0c20*/  ISETP.NE.U32.AND P1, PT, R22, RZ, PT ;  /* 0x000000ff1600720c */ /* 0x004fc60003f25070 */
[----:B------:R-:W-:Y:S01]  /*0c30*/  IMAD.IADD R3, R5, 0x1, R3 ;  /* 0x0000000105037824 */ /* 0x000fe200078e0203 */
[----:B------:R-:W-:Y:S01]  /*0c40*/  ISETP.NE.AND.EX P1, PT, R23, RZ, PT, P1 ;  /* 0x000000ff1700720c */ /* 0x000fe20003f25310 */
[----:B------:R-:W-:Y:S01]  /*0c50*/  IMAD.MOV.U32 R5, RZ, RZ, -0x1 ;  /* 0xffffffffff057424 */ /* 0x000fe200078e00ff */
[----:B------:R-:W2:Y:S02]  /*0c60*/  LDC R18, c[0x0][0x600] ;  /* 0x00018000ff127b82 */ /* 0x000ea40000000800 */
[-CC-:B-1----:R-:W-:Y:S02]  /*0c70*/  SHF.R.U64 R8, R4, R12.reuse, R3.reuse ;  /* 0x0000000c04087219 */ /* 0x182fe40000001203 */
[----:B------:R-:W-:-:S04]  /*0c80*/  SHF.R.U32.HI R3, RZ, R12, R3 ;  /* 0x0000000cff037219 */ /* 0x000fc80000011603 */
[----:B------:R-:W1:Y:S01]  /*0c90*/  LDC R11, c[0x0][0x648] ;  /* 0x00019200ff0b7b82 */ /* 0x000e620000000800 */
[-CC-:B0-----:R-:W-:Y:S02]  /*0ca0*/  SHF.R.U64 R19, R8, R16.reuse, R3.reuse ;  /* 0x0000001008137219 */ /* 0x181fe40000001203 */
[----:B------:R-:W-:-:S05]  /*0cb0*/  SHF.R.U32.HI R3, RZ, R16, R3 ;  /* 0x00000010ff037219 */ /* 0x000fca0000011603 */
[----:B------:R-:W0:Y:S01]  /*0cc0*/  LDC R15, c[0x0][0x638] ;  /* 0x00018e00ff0f7b82 */ /* 0x000e220000000800 */
[-CC-:B---3--:R-:W-:Y:S02]  /*0cd0*/  SHF.R.U64 R12, R19, R20.reuse, R3.reuse ;  /* 0x00000014130c7219 */ /* 0x188fe40000001203 */
[-C--:B------:R-:W-:Y:S02]  /*0ce0*/  SHF.L.U32 R0, R5, R20.reuse, RZ ;  /* 0x0000001405007219 */ /* 0x080fe400000006ff */
[----:B------:R-:W-:Y:S01]  /*0cf0*/  SHF.R.U32.HI R3, RZ, R20, R3 ;  /* 0x00000014ff037219 */ /* 0x000fe20000011603 */
[----:B------:R-:W-:Y:S01]  /*0d00*/  IMAD.MOV.U32 R2, RZ, RZ, R12 ;  /* 0x000000ffff027224 */ /* 0x000fe200078e000c */
[----:B------:R-:W-:Y:S01]  /*0d10*/  LOP3.LUT R0, RZ, R0, RZ, 0x33, !PT ;  /* 0x00000000ff007212 */ /* 0x000fe200078e33ff */
[----:B------:R-:W3:Y:S01]  /*0d20*/  LDC R17, c[0x0][0x610] ;  /* 0x00018400ff117b82 */ /* 0x000ee20000000800 */
[----:B------:R-:W-:Y:S05]  /*0d30*/  @!P1 BRA `(.L_x_10) ;  /* 0x0000000000289947 */ /* 0x000fea0003800000 */
[----:B------:R-:W4:Y:S02]  /*0d40*/  LDC R7, c[0x0][0x64c] ;  /* 0x00019300ff077b82 */ /* 0x000f240000000800 */
[----:B----4-:R-:W-:-:S05]  /*0d50*/  IADD3 R7, P1, R12, R7, RZ ;  /* 0x000000070c077210 */ /* 0x010fca0007f3e0ff */
[----:B------:R-:W-:-:S04]  /*0d60*/  IMAD.X R9, RZ, RZ, R3, P1 ;  /* 0x000000ffff097224 */ /* 0x000fc800008e0603 */
[----:B------:R-:W-:-:S04]  /*0d70*/  IMAD.WIDE.U32 R2, R9, R22, RZ ;  /* 0x0000001609027225 */ /* 0x000fc800078e00ff */
[----:B------:R-:W-:-:S04]  /*0d80*/  IMAD.WIDE.U32 R4, P1, R7, R23, R2 ;  /* 0x0000001707047225 */ /* 0x000fc80007820002 */
[----:B------:R-:W-:-:S04]  /*0d90*/  IMAD.WIDE.U32 R2, R7, R22, RZ ;  /* 0x0000001607027225 */ /* 0x000fc800078e00ff */
[----:B------:R-:W-:Y:S01]  /*0da0*/  IMAD.X R7, RZ, RZ, RZ, P1 ;  /* 0x000000ffff077224 */ /* 0x000fe200008e06ff */
[----:B------:R-:W-:Y:S01]  /*0db0*/  IADD3 RZ, P1, R3, R4, RZ ;  /* 0x0000000403ff7210 */ /* 0x000fe20007f3e0ff */
[----:B------:R-:W-:-:S04]  /*0dc0*/  IMAD.MOV.U32 R6, RZ, RZ, R5 ;  /* 0x000000ffff067224 */ /* 0x000fc800078e0005 */
[----:B------:R-:W-:-:S08]  /*0dd0*/  IMAD.WIDE.U32.X R2, R9, R23, R6, P1 ;  /* 0x0000001709027225 */ /* 0x000fd000008e0406 */
.L_x_10:
[----:B-1----:R-:W-:Y:S01]  /*0de0*/  SHF.R.U64 R4, R2, R11, R3 ;  /* 0x0000000b02047219 */ /* 0x002fe20000001203 */
[----:B--2---:R-:W-:Y:S01]  /*0df0*/  VIADD R5, R18, 0xffffffff ;  /* 0xffffffff12057836 */ /* 0x004fe20000000000 */
[----:B------:R-:W-:Y:S02]  /*0e00*/  SHF.L.U32 R2, R13, R20, RZ ;  /* 0x000000140d027219 */ /* 0x000fe400000006ff */
[----:B------:R-:W-:Y:S01]  /*0e10*/  LOP3.LUT R3, R19, R0, RZ, 0xc0, !PT ;  /* 0x0000000013037212 */ /* 0x000fe200078ec0ff */
[----:B------:R-:W-:Y:S01]  /*0e20*/  IMAD.MOV R6, RZ, RZ, -R4 ;  /* 0x000000ffff067224 */ /* 0x000fe200078e0a04 */
[----:B------:R-:W-:Y:S02]  /*0e30*/  SEL R0, R10, R21, !P4 ;  /* 0x000000150a007207 */ /* 0x000fe40006000000 */
[----:B------:R-:W-:Y:S01]  /*0e40*/  LOP3.LUT R5, R8, R5, RZ, 0xc0, !PT ;  /* 0x0000000508057212 */ /* 0x000fe200078ec0ff */
[----:B------:R-:W-:Y:S02]  /*0e50*/  IMAD R7, R2, R4, R3 ;  /* 0x0000000402077224 */ /* 0x000fe400078e0203 */
[----:B0-----:R-:W-:-:S02]  /*0e60*/  IMAD R3, R6, R15, R12 ;  /* 0x0000000f06037224 */ /* 0x001fc400078e020c */
[----:B---3--:R-:W-:Y:S02]  /*0e70*/  IMAD R2, R7, R17, R0 ;  /* 0x0000001107027224 */ /* 0x008fe400078e0200 */
[----:B------:R-:W-:Y:S02]  /*0e80*/  IMAD R3, R3, R18, R5 ;  /* 0x0000001203037224 */ /* 0x000fe400078e0205 */
[----:B------:R-:W-:-:S03]  /*0e90*/  IMAD.MOV.U32 R0, RZ, RZ, 0x1 ;  /* 0x00000001ff007424 */ /* 0x000fc600078e00ff */
[----:B------:R-:W-:Y:S02]  /*0ea0*/  SEL R4, R3, R2, !P4 ;  /* 0x0000000203047207 */ /* 0x000fe40006000000 */
[----:B------:R-:W-:-:S03]  /*0eb0*/  SEL R2, R2, R3, !P4 ;  /* 0x0000000302027207 */ /* 0x000fc60006000000 */
[----:B------:R0:W-:Y:S04]  /*0ec0*/  STL [R1+0x45c], R4 ;  /* 0x00045c0401007387 */ /* 0x0001e80000100800 */
[----:B------:R0:W-:Y:S02]  /*0ed0*/  STL [R1+0x460], R2 ;  /* 0x0004600201007387 */ /* 0x0001e40000100800 */
.L_x_8:
[----:B------:R-:W-:-:S08]  /*0ee0*/  NOP ;  /* 0x0000000000007918 */ /* 0x000fd00000000000 */
[----:B------:R-:W2:Y:S02]  /*0ef0*/  USETMAXREG.TRY_ALLOC.CTAPOOL UP0, 0xf0 ;  /* 0x000000f0000079c8 */ /* 0x000ea40008000600 */
[----:B--2---:R-:W-:-:S13]  /*0f00*/  PLOP3.LUT P1, PT, PT, PT, UP0, 0x80, 0x0 ;  /* 0x000000000000781c */ /* 0x004fda0003f2f008 */
[----:B------:R-:W-:Y:S05]  /*0f10*/  @!P1 BRA `(.L_x_8) ;  /* 0xfffffffc00f09947 */ /* 0x000fea000383ffff */
[----:B------:R-:W-:Y:S01]  /*0f20*/  ULDC.64 UR4, c[0x0][0x598] ;  /* 0x0001660000047ab9 */ /* 0x000fe20000000a00 */
[----:B------:R-:W-:Y:S01]  /*0f30*/  ULDC.64 UR14, c[0x0][0x208] ;  /* 0x00008200000e7ab9 */ /* 0x000fe20000000a00 */
[----:B------:R-:W-:-:S04]  /*0f40*/  ISETP.NE.U32.AND P1, PT, RZ, UR4, PT ;  /* 0x00000004ff007c0c */ /* 0x000fc8000bf25070 */
[----:B------:R-:W-:-:S13]  /*0f50*/  ISETP.NE.AND.EX P1, PT, RZ, UR5, PT, P1 ;  /* 0x00000005ff007c0c */ /* 0x000fda000bf25310 */
[----:B------:R-:W-:Y:S05]  /*0f60*/  @!P1 BRA `(.L_x_11) ;  /* 0x0000000000209947 */ /* 0x000fea0003800000 */
[----:B0-----:R-:W0:Y:S02]  /*0f70*/  LDC.64 R2, c[0x0][0x598] ;  /* 0x00016600ff027b82 */ /* 0x001e240000000a00 */
[----:B0-----:R-:W2:Y:S02]  /*0f80*/  LDG.E.64 R2, desc[UR14][R2.64] ;  /* 0x0000000e02027981 */ /* 0x001ea4000c1e1b00 */
[----:B--2---:R-:W-:-:S04]  /*0f90*/  ISETP.NE.U32.AND P1, PT, R2, RZ, PT ;  /* 0x000000ff0200720c */ /* 0x004fc80003f25070 */
[----:B------:R-:W-:-:S13]  /*0fa0*/  ISETP.NE.AND.EX P1, PT, R3, RZ, PT, P1 ;  /* 0x000000ff0300720c */ /* 0x000fda0003f25310 */
[----:B------:R-:W-:Y:S05]  /*0fb0*/  @!P1 BRA `(.L_x_11) ;  /* 0x00000000000c9947 */ /* 0x000fea0003800000 */
[----:B------:R-:W2:Y:S02]  /*0fc0*/  LD.E R2, desc[UR14][R2.64] ;  /* 0x0000000e02027980 */ /* 0x000ea4000c101900 */
[----:B--2---:R-:W-:Y:S01]  /*0fd0*/  R2UR UR20, R2 ;  /* 0x00000000021472ca */ /* 0x004fe200000e0000 */
[----:B------:R-:W-:-:S14]  /*0fe0*/  BRA `(.L_x_12) ;  /* 0x0000000000247947 */ /* 0x000fdc0003800000 */
.L_x_11:
[----:B------:R-:W-:Y:S02]  /*0ff0*/  ULDC.64 UR4, c[0x0][0x588] ;  /* 0x0001620000047ab9 */ /* 0x000fe40000000a00 */
[----:B------:R-:W-:-:S04]  /*1000*/  ISETP.NE.U32.AND P1, PT, RZ, UR4, PT ;  /* 0x00000004ff007c0c */ /* 0x000fc8000bf25070 */
[----:B------:R-:W-:-:S13]  /*1010*/  ISETP.NE.AND.EX P1, PT, RZ, UR5, PT, P1 ;  /* 0x00000005ff007c0c */ /* 0x000fda000bf25310 */
[----:B------:R-:W-:Y:S05]  /*1020*/  @!P1 BRA `(.L_x_13) ;  /* 0x0000000000109947 */ /* 0x000fea0003800000 */
[----:B0-----:R-:W0:Y:S02]  /*1030*/  LDC.64 R2, c[0x0][0x588] ;  /* 0x00016200ff027b82 */ /* 0x001e240000000a00 */
[----:B0-----:R-:W2:Y:S02]  /*1040*/  LDG.E R2, desc[UR14][R2.64] ;  /* 0x0000000e02027981 */ /* 0x001ea4000c1e1900 */
[----:B--2---:R-:W-:Y:S01]  /*1050*/  R2UR UR20, R2 ;  /* 0x00000000021472ca */ /* 0x004fe200000e0000 */
[----:B------:R-:W-:-:S14]  /*1060*/  BRA `(.L_x_12) ;  /* 0x0000000000047947 */ /* 0x000fdc0003800000 */
.L_x_13:
[----:B------:R-:W-:-:S05]  /*1070*/  ULDC UR20, c[0x0][0x580] ;  /* 0x0001600000147ab9 */ /* 0x000fca0000000800 */
.L_x_12:
[----:B------:R-:W-:Y:S02]  /*1080*/  ULDC.64 UR4, c[0x0][0x5a0] ;  /* 0x0001680000047ab9 */ /* 0x000fe40000000a00 */
        /* <DEDUP_REMOVED lines=11> */
.L_x_14:
        /* <DEDUP_REMOVED lines=8> */
.L_x_16:
[----:B------:R-:W-:-:S05]  /*11c0*/  ULDC UR21, c[0x0][0x584] ;  /* 0x0001610000157ab9 */ /* 0x000fca0000000800 */
.L_x_15:
[----:B------:R-:W-:-:S13]  /*11d0*/  LOP3.LUT P1, RZ, R0, 0xff, RZ, 0xc0, !PT ;  /* 0x000000ff00ff7812 */ /* 0x000fda000782c0ff */
[----:B------:R-:W-:Y:S05]  /*11e0*/  @!P1 EXIT ;  /* 0x000000000000994d */ /* 0x000fea0003800000 */
[----:B------:R-:W-:Y:S01]  /*11f0*/  ULDC UR4, c[0x0][0x28c] ;  /* 0x0000a30000047ab9 */ /* 0x000fe20000000800 */
[----:B------:R-:W-:Y:S02]  /*1200*/  ULOP3.LUT UR22, UR13, 0x1, URZ, 0xfc, !UPT ;  /* 0x000000010d167892 */ /* 0x000fe4000f8efc3f */
[----:B------:R-:W-:-:S04]  /*1210*/  UIADD3 UR4, UR4, 0x7f, URZ ;  /* 0x0000007f04047890 */ /* 0x000fc8000fffe03f */
[----:B------:R-:W-:-:S04]  /*1220*/  USHF.R.S32.HI UR5, URZ, 0x1f, UR4 ;  /* 0x0000001f3f057899 */ /* 0x000fc80008011404 */
[----:B------:R-:W-:-:S03]  /*1230*/  ULEA.HI UR5, UR5, UR4, URZ, 0x7 ;  /* 0x0000000405057291 */ /* 0x000fc6000f8f383f */
[----:B------:R-:W-:Y:S01]  /*1240*/  UMOV UR4, URZ ;  /* 0x0000003f00047c82 */ /* 0x000fe20008000000 */
[----:B------:R-:W-:-:S03]  /*1250*/  USHF.R.S32.HI UR10, URZ, 0x7, UR5 ;  /* 0x000000073f0a7899 */ /* 0x000fc60008011405 */
[----:B------:R-:W-:-:S09]  /*1260*/  UMOV UR5, URZ ;  /* 0x0000003f00057c82 */ /* 0x000fd20008000000 */
.L_x_553:
[----:B------:R-:W-:Y:S01]  /*1270*/  STL [R1+0x44c], RZ ;  /* 0x00044cff01007387 */ /* 0x000fe20000100800 */
[----:B--2---:R-:W2:Y:S01]  /*1280*/  S2UR UR18, SR_CgaCtaId ;  /* 0x00000000001279c3 */ /* 0x004ea20000008800 */
[----:B------:R-:W-:Y:S01]  /*1290*/  UMOV UR17, 0x400 ;  /* 0x0000040000117882 */ /* 0x000fe20000000000 */
[----:B------:R-:W-:Y:S01]  /*12a0*/  UMOV UR6, URZ ;  /* 0x0000003f00067c82 */ /* 0x000fe20008000000 */
[----:B------:R-:W-:Y:S01]  /*12b0*/  STL [R1+0x448], RZ ;  /* 0x000448ff01007387 */ /* 0x000fe20000100800 */
[----:B------:R-:W-:Y:S01]  /*12c0*/  UMOV UR7, URZ ;  /* 0x0000003f00077c82 */ /* 0x000fe20008000000 */
[----:B------:R-:W-:Y:S01]  /*12d0*/  UMOV UR8, URZ ;  /* 0x0000003f00087c82 */ /* 0x000fe20008000000 */
[----:B------:R-:W-:Y:S01]  /*12e0*/  UMOV UR23, UR5 ;  /* 0x0000000500177c82 */ /* 0x000fe20008000000 */
[----:B------:R-:W-:Y:S01]  /*12f0*/  STL [R1+0x444], RZ ;  /* 0x000444ff01007387 */ /* 0x000fe20000100800 */
[----:B0-----:R-:W0:Y:S01]  /*1300*/  LDC R2, c[0x0][0x28c] ;  /* 0x0000a300ff027b82 */ /* 0x001e220000000800 */
[----:B------:R-:W-:Y:S01]  /*1310*/  UMOV UR24, UR4 ;  /* 0x0000000400187c82 */ /* 0x000fe20008000000 */
[----:B------:R-:W-:Y:S01]  /*1320*/  CS2R R236, SRZ ;  /* 0x0000000000ec7805 */ /* 0x000fe2000001ff00 */
[----:B------:R-:W-:Y:S01]  /*1330*/  STL [R1+0x440], RZ ;  /* 0x000440ff01007387 */ /* 0x000fe20000100800 */
[----:B------:R-:W-:-:S02]  /*1340*/  CS2R R234, SRZ ;  /* 0x0000000000ea7805 */ /* 0x000fc4000001ff00 */
[----:B------:R-:W-:Y:S02]  /*1350*/  CS2R R232, SRZ ;  /* 0x0000000000e87805 */ /* 0x000fe4000001ff00 */
[----:B------:R-:W-:Y:S01]  /*1360*/  CS2R R230, SRZ ;  /* 0x0000000000e67805 */ /* 0x000fe2000001ff00 */
[----:B------:R-:W-:Y:S01]  /*1370*/  STL [R1+0x43c], RZ ;  /* 0x00043cff01007387 */ /* 0x000fe20000100800 */
[----:B------:R-:W-:Y:S02]  /*1380*/  CS2R R228, SRZ ;  /* 0x0000000000e47805 */ /* 0x000fe4000001ff00 */
[----:B------:R-:W-:Y:S02]  /*1390*/  CS2R R226, SRZ ;  /* 0x0000000000e27805 */ /* 0x000fe4000001ff00 */
        /* <DEDUP_REMOVED lines=14> */
[----:B0-----:R-:W-:Y:S02]  /*1480*/  ISETP.GE.AND P1, PT, R2, 0x1, PT ;  /* 0x000000010200780c */ /* 0x001fe40003f26270 */
        /* <DEDUP_REMOVED lines=41> */
[----:B-1----:R-:W-:Y:S01]  /*1720*/  CS2R R14, SRZ ;  /* 0x00000000000e7805 */ /* 0x002fe2000001ff00 */
        /* <DEDUP_REMOVED lines=93> */
[----:B------:R-:W-:-:S03]  /*1d00*/  CS2R R150, SRZ ;  /* 0x0000000000967805 */ /* 0x000fc6000001ff00 */
[----:B------:R-:W-:Y:S04]  /*1d10*/  STL [R1+0x3a0], RZ ;  /* 0x0003a0ff01007387 */ /* 0x000fe80000100800 */
        /* <DEDUP_REMOVED lines=104> */
[----:B------:R-:W-:Y:S04]  /*23a0*/  STL [R1], RZ ;  /* 0x000000ff01007387 */ /* 0x000fe80000100800 */
        /* <DEDUP_REMOVED lines=39> */
[----:B------:R-:W-:Y:S01]  /*2620*/  STL [R1+0xa0], RZ ;  /* 0x0000a0ff01007387 */ /* 0x000fe20000100800 */
[----:B------:R-:W0:Y:S03]  /*2630*/  S2R R0, SR_TID.X ;  /* 0x0000000000007919 */ /* 0x000e260000002100 */
        /* <DEDUP_REMOVED lines=8> */
[----:B0-----:R-:W-:-:S03]  /*26c0*/  LOP3.LUT R0, R0, 0x80, RZ, 0xc0, !PT ;  /* 0x0000008000007812 */ /* 0x001fc600078ec0ff */
[----:B------:R-:W-:Y:S01]  /*26d0*/  STL [R1+0xc4], RZ ;  /* 0x0000c4ff01007387 */ /* 0x000fe20000100800 */
[----:B------:R-:W-:-:S03]  /*26e0*/  SHF.R.U32.HI R0, RZ, 0x7, R0 ;  /* 0x00000007ff007819 */ /* 0x000fc60000011600 */
        /* <DEDUP_REMOVED lines=33> */
[----:B------:R-:W0:Y:S04]  /*2900*/  SHFL.IDX PT, R0, R0, RZ, 0x1f ;  /* 0x00001fff00007589 */ /* 0x000e2800000e0000 */
[----:B------:R1:W-:Y:S04]  /*2910*/  STL [R1+0x14c], RZ ;  /* 0x00014cff01007387 */ /* 0x0003e80000100800 */
[----:B------:R1:W-:Y:S04]  /*2920*/  STL [R1+0x150], RZ ;  /* 0x000150ff01007387 */ /* 0x0003e80000100800 */
[----:B------:R1:W-:Y:S04]  /*2930*/  STL [R1+0x154], RZ ;  /* 0x000154ff01007387 */ /* 0x0003e80000100800 */
[----:B------:R1:W-:Y:S04]  /*2940*/  STL [R1+0x158], RZ ;  /* 0x000158ff01007387 */ /* 0x0003e80000100800 */
[----:B------:R1:W-:Y:S04]  /*2950*/  STL [R1+0x15c], RZ ;  /* 0x00015cff01007387 */ /* 0x0003e80000100800 */
[----:B------:R1:W-:Y:S01]  /*2960*/  STL [R1+0x160], RZ ;  /* 0x000160ff01007387 */ /* 0x0003e20000100800 */
[----:B0-----:R-:W-:-:S03]  /*2970*/  R2UR UR11, R0 ;  /* 0x00000000000b72ca */ /* 0x001fc600000e0000 */
[----:B------:R1:W-:Y:S04]  /*2980*/  STL [R1+0x164], RZ ;  /* 0x000164ff01007387 */ /* 0x0003e80000100800 */
[----:B------:R1:W-:Y:S04]  /*2990*/  STL [R1+0x168], RZ ;  /* 0x000168ff01007387 */ /* 0x0003e80000100800 */
[----:B------:R1:W-:Y:S02]  /*29a0*/  STL [R1+0x16c], RZ ;  /* 0x00016cff01007387 */ /* 0x0003e40000100800 */
[----:B------:R-:W-:-:S02]  /*29b0*/  ULEA.HI UR12, UR11, UR11, URZ, 0x1 ;  /* 0x0000000b0b0c7291 */ /* 0x000fc4000f8f083f */
[----:B------:R1:W-:Y:S02]  /*29c0*/  STL [R1+0x170], RZ ;  /* 0x000170ff01007387 */ /* 0x0003e40000100800 */
[----:B------:R-:W-:Y:S02]  /*29d0*/  ULOP3.LUT UR16, UR12, 0x7fffe, URZ, 0xc0, !UPT ;  /* 0x0007fffe0c107892 */ /* 0x000fe4000f8ec03f */
[----:B------:R1:W-:Y:S01]  /*29e0*/  STL [R1+0x174], RZ ;  /* 0x000174ff01007387 */ /* 0x0003e20000100800 */
[----:B--2---:R-:W-:Y:S02]  /*29f0*/  ULEA UR12, UR18, UR17, 0x18 ;  /* 0x00000011120c7291 */ /* 0x004fe4000f8ec03f */
[----:B------:R-:W-:Y:S01]  /*2a00*/  UIADD3 UR16, UR11, -UR16, URZ ;  /* 0x800000100b107290 */ /* 0x000fe2000fffe03f */
[----:B------:R1:W-:Y:S03]  /*2a10*/  STL [R1+0x178], RZ ;  /* 0x000178ff01007387 */ /* 0x0003e60000100800 */
[----:B------:R-:W-:Y:S01]  /*2a20*/  ULEA UR16, UR16, UR12, 0xd ;  /* 0x0000000c10107291 */ /* 0x000fe2000f8e683f */
[----:B------:R1:W-:Y:S03]  /*2a30*/  STL [R1+0x17c], RZ ;  /* 0x00017cff01007387 */ /* 0x0003e60000100800 */
[----:B------:R-:W-:Y:S01]  /*2a40*/  UIADD3 UR16, UR16, 0x100, URZ ;  /* 0x0000010010107890 */ /* 0x000fe2000fffe03f */
[----:B------:R1:W-:Y:S03]  /*2a50*/  STL [R1+0x180], RZ ;  /* 0x000180ff01007387 */ /* 0x0003e60000100800 */
[----:B------:R-:W-:Y:S01]  /*2a60*/  USHF.R.U32.HI UR11, URZ, 0x4, UR16 ;  /* 0x000000043f0b7899 */ /* 0x000fe20008011610 */
[----:B------:R1:W-:Y:S03]  /*2a70*/  STL [R1+0x184], RZ ;  /* 0x000184ff01007387 */ /* 0x0003e60000100800 */
[----:B------:R-:W-:Y:S01]  /*2a80*/  ULOP3.LUT UR11, UR11, 0x3fff, URZ, 0xc0, !UPT ;  /* 0x00003fff0b0b7892 */ /* 0x000fe2000f8ec03f */
[----:B------:R1:W-:Y:S04]  /*2a90*/  STL [R1+0x188], RZ ;  /* 0x000188ff01007387 */ /* 0x0003e80000100800 */
        /* <DEDUP_REMOVED lines=28> */
[----:B------:R1:W-:Y:S01]  /*2c60*/  STL [R1+0x1fc], RZ ;  /* 0x0001fcff01007387 */ /* 0x0003e20000100800 */
[----:B------:R-:W-:Y:S05]  /*2c70*/  @!P1 BRA `(.L_x_17) ;  /* 0x0000006000a89947 */ /* 0x000fea0003800000 */
[----:B------:R-:W-:-:S06]  /*2c80*/  UISETP.NE.AND UP0, UPT, UR22, 0x3, UPT ;  /* 0x000000031600788c */ /* 0x000fcc000bf05270 */
[----:B------:R-:W-:-:S13]  /*2c90*/  PLOP3.LUT P2, PT, PT, PT, UP0, 0x80, 0x0 ;  /* 0x000000000000781c */ /* 0x000fda0003f4f008 */
[----:B------:R-:W-:Y:S05]  /*2ca0*/  @!P2 BRA `(.L_x_18) ;  /* 0x000000000004a947 */ /* 0x000fea0003800000 */
[----:B------:R-:W-:Y:S01]  /*2cb0*/  BPT.TRAP 0x1 ;  /* 0x000000040000795c */ /* 0x000fe20000300000 */
.L_x_18:
[----:B------:R-:W-:Y:S01]  /*2cc0*/  ULEA UR6, UR5, UR12, 0x3 ;  /* 0x0000000c05067291 */ /* 0x000fe2000f8e183f */
[----:B------:R-:W-:-:S05]  /*2cd0*/  IMAD.U32 R0, RZ, RZ, UR4 ;  /* 0x00000004ff007e24 */ /* 0x000fca000f8e00ff */
[----:B------:R-:W-:-:S04]  /*2ce0*/  SHF.L.U32 R0, R0, 0x1f, RZ ;  /* 0x0000001f00007819 */ /* 0x000fc800000006ff */
[----:B------:R0:W2:Y:S01]  /*2cf0*/  SYNCS.PHASECHK.TRANS64.TRYWAIT P1, [UR6], R0 ;  /* 0x00000000ff0075a7 */ /* 0x0000a20008020146 */
[----:B------:R-:W-:Y:S05]  /*2d00*/  @!P2 BRA `(.L_x_19) ;  /* 0x000000000004a947 */ /* 0x000fea0003800000 */
[----:B------:R-:W-:Y:S01]  /*2d10*/  BPT.TRAP 0x1 ;  /* 0x000000040000795c */ /* 0x000fe20000300000 */
.L_x_19:
[----:B--2---:R-:W-:Y:S05]  /*2d20*/  @P1 BRA `(.L_x_20) ;  /* 0x0000000000081947 */ /* 0x004fea0003800000 */
[----:B------:R-:W2:Y:S02]  /*2d30*/  SYNCS.PHASECHK.TRANS64.TRYWAIT P1, [UR6], R0 ;  /* 0x00000000ff0075a7 */ /* 0x000ea40008020146 */
[----:B--2---:R-:W-:Y:S05]  /*2d40*/  @!P1 BRA `(.L_x_21) ;  /* 0x0000026c00789947 */ /* 0x004fea0003800000 */
.L_x_20:
[----:B------:R-:W-:Y:S01]  /*2d50*/  UIADD3 UR6, UR12, 0x20100, URZ ;  /* 0x000201000c067890 */ /* 0x000fe2000fffe03f */
[----:B------:R-:W-:Y:S01]  /*2d60*/  WARPGROUP.ARRIVE ;  /* 0x00000000000079c5 */ /* 0x000fe20000000000 */
[----:B------:R-:W-:Y:S02]  /*2d70*/  ULOP3.LUT UR7, UR11, 0x10000, URZ, 0xfc, !UPT ;  /* 0x000100000b077892 */ /* 0x000fe4000f8efc3f */
[----:B------:R-:W-:Y:S02]  /*2d80*/  USHF.R.U32.HI UR6, URZ, 0x4, UR6 ;  /* 0x000000043f067899 */ /* 0x000fe40008011606 */
[----:B------:R-:W-:Y:S02]  /*2d90*/  ULEA UR7, UR5, UR7, 0xb ;  /* 0x0000000705077291 */ /* 0x000fe4000f8e583f */
[----:B------:R-:W-:Y:S01]  /*2da0*/  ULOP3.LUT UR6, UR6, 0x3fff, URZ, 0xc0, !UPT ;  /* 0x00003fff06067892 */ /* 0x000fe2000f8ec03f */
[----:B------:R-:W-:Y:S01]  /*2db0*/  UMOV UR17, 0x40000040 ;  /* 0x4000004000117882 */ /* 0x000fe20000000000 */
[----:B------:R-:W-:-:S02]  /*2dc0*/  UMOV UR19, 0x40000040 ;  /* 0x4000004000137882 */ /* 0x000fc40000000000 */
[----:B------:R-:W-:Y:S01]  /*2dd0*/  ULOP3.LUT UR6, UR6, 0x10000, URZ, 0xfc, !UPT ;  /* 0x0001000006067892 */ /* 0x000fe2000f8efc3f */
[----:B------:R-:W-:-:S03]  /*2de0*/  UMOV UR16, UR7 ;  /* 0x0000000700107c82 */ /* 0x000fc60008000000 */
[----:B------:R-:W-:-:S07]  /*2df0*/  ULEA UR8, UR5, UR6, 0xb ;  /* 0x0000000605087291 */ /* 0x000fce000f8e583f */
[----:B------:R-:W-:Y:S02]  /*2e00*/  UMOV UR18, UR8 ;  /* 0x0000000800127c82 */ /* 0x000fe40008000000 */
[----:B------:R-:W-:Y:S01]  /*2e10*/  QGMMA.64x256x32.F32.E5M2.E5M2 R24, gdesc[UR16], RZ, !UPT, gsb0 ;  /* 0x03e00000101879f3 */ /* 0x000fe2000c0038ff */
[----:B------:R-:W-:Y:S01]  /*2e20*/  UIADD3 UR16, UR7, 0x400, URZ ;  /* 0x0000040007107890 */ /* 0x000fe2000fffe03f */
[----:B------:R-:W-:Y:S01]  /*2e30*/  UMOV UR17, 0x40000040 ;  /* 0x4000004000117882 */ /* 0x000fe20000000000 */
[----:B------:R-:W-:Y:S02]  /*2e40*/  WARPGROUP.DEPBAR.LE gsb0, 0x0 ;  /* 0x00008000000079c5 */ /* 0x000fe40000010000 */
[----:B------:R-:W-:Y:S04]  /*2e50*/  STL.64 [R1], R24 ;  /* 0x0000001801007387 */ /* 0x000fe80000100a00 */
[----:B------:R-:W-:Y:S04]  /*2e60*/  STL.64 [R1+0x8], R26 ;  /* 0x0000081a01007387 */ /* 0x000fe80000100a00 */
        /* <DEDUP_REMOVED lines=61> */
[----:B------:R3:W-:Y:S02]  /*3240*/  STL.64 [R1+0x1f8], R150 ;  /* 0x0001f89601007387 */ /* 0x0007e40000100a00 */
[----:B---3--:R-:W-:-:S06]  /*3250*/  WARPGROUP.ARRIVE ;  /* 0x00000000000079c5 */ /* 0x008fcc0000000000 */
[----:B------:R-:W-:Y:S03]  /*3260*/  QGMMA.64x256x32.F32.E5M2.E5M2 R24, gdesc[UR16], RZ, !UPT, gsb0 ;  /* 0x03e00000101879f3 */ /* 0x000fe6000c0038ff */
[----:B------:R-:W-:Y:S02]  /*3270*/  WARPGROUP.DEPBAR.LE gsb0, 0x0 ;  /* 0x00008000000079c5 */ /* 0x000fe40000010000 */
        /* <DEDUP_REMOVED lines=63> */
[----:B------:R3:W-:Y:S04]  /*3670*/  STL.64 [R1+0x5d0], R24 ;  /* 0x0005d01801007387 */ /* 0x0007e80000100a00 */
[----:B---3--:R-:W3:Y:S04]  /*3680*/  LDL.LU.64 R24, [R1] ;  /* 0x0000000001187983 */ /* 0x008ee80000300a00 */
[----:B------:R-:W3:Y:S04]  /*3690*/  LDL.LU.64 R26, [R1+0x8] ;  /* 0x00000800011a7983 */ /* 0x000ee80000300a00 */
        /* <DEDUP_REMOVED lines=61> */
[----:B------:R-:W3:Y:S01]  /*3a70*/  LDL.LU.64 R150, [R1+0x1f8] ;  /* 0x0001f80001967983 */ /* 0x000ee20000300a00 */
[----:B------:R-:W-:-:S02]  /*3a80*/  UIADD3 UR16, UR7, 0x2, URZ ;  /* 0x0000000207107890 */ /* 0x000fc4000fffe03f */
[----:B------:R-:W-:Y:S01]  /*3a90*/  UIADD3 UR18, UR8, 0x2, URZ ;  /* 0x0000000208127890 */ /* 0x000fe2000fffe03f */
[----:B------:R-:W-:Y:S01]  /*3aa0*/  UMOV UR17, 0x40000040 ;  /* 0x4000004000117882 */ /* 0x000fe20000000000 */
[----:B------:R-:W-:Y:S01]  /*3ab0*/  UMOV UR19, 0x40000040 ;  /* 0x4000004000137882 */ /* 0x000fe20000000000 */
[----:B---3--:R-:W-:-:S06]  /*3ac0*/  WARPGROUP.ARRIVE ;  /* 0x00000000000079c5 */ /* 0x008fcc0000000000 */
[----:B------:R-:W-:Y:S03]  /*3ad0*/  QGMMA.64x256x32.F32.E5M2.E5M2 R24, gdesc[UR16], R24, gsb0 ;  /* 0x03e00000101879f3 */ /* 0x000fe60008003818 */
[----:B------:R-:W-:Y:S02]  /*3ae0*/  WARPGROUP.DEPBAR.LE gsb0, 0x0 ;  /* 0x00008000000079c5 */ /* 0x000fe40000010000 */
[----:B------:R-:W-:Y:S01]  /*3af0*/  STL.64 [R1], R24 ;  /* 0x0000001801007387 */ /* 0x000fe20000100a00 */
[----:B------:R-:W-:Y:S02]  /*3b00*/  IMAD.MOV.U32 R2, RZ, RZ, R150 ;  /* 0x000000ffff027224 */ /* 0x000fe400078e0096 */
[----:B0-2---:R-:W-:Y:S01]  /*3b10*/  IMAD.MOV.U32 R0, RZ, RZ, R151 ;  /* 0x000000ffff007224 */ /* 0x005fe200078e0097 */
[----:B------:R-:W-:Y:S01]  /*3b20*/  STL.64 [R1+0x8], R26 ;  /* 0x0000081a01007387 */ /* 0x000fe20000100a00 */
[----:B------:R-:W-:-:S02]  /*3b30*/  IMAD.MOV.U32 R4, RZ, RZ, R148 ;  /* 0x000000ffff047224 */ /* 0x000fc400078e0094 */
[----:B------:R-:W-:Y:S01]  /*3b40*/  IMAD.MOV.U32 R3, RZ, RZ, R149 ;  /* 0x000000ffff037224 */ /* 0x000fe200078e0095 */
[----:B------:R-:W-:Y:S01]  /*3b50*/  STL.64 [R1+0x10], R28 ;  /* 0x0000101c01007387 */ /* 0x000fe20000100a00 */
[----:B------:R-:W-:Y:S02]  /*3b60*/  IMAD.MOV.U32 R6, RZ, RZ, R146 ;  /* 0x000000ffff067224 */ /* 0x000fe400078e0092 */
[----:B------:R-:W-:Y:S01]  /*3b70*/  IMAD.MOV.U32 R5, RZ, RZ, R147 ;  /* 0x000000ffff057224 */ /* 0x000fe200078e0093 */
[----:B------:R-:W-:Y:S01]  /*3b80*/  STL.64 [R1+0x18], R30 ;  /* 0x0000181e01007387 */ /* 0x000fe20000100a00 */
[----:B------:R-:W-:Y:S02]  /*3b90*/  IMAD.MOV.U32 R8, RZ, RZ, R144 ;  /* 0x000000ffff087224 */ /* 0x000fe400078e0090 */
[----:B------:R-:W-:Y:S01]  /*3ba0*/  IMAD.MOV.U32 R7, RZ, RZ, R145 ;  /* 0x000000ffff077224 */ /* 0x000fe200078e0091 */
        /* <DEDUP_REMOVED lines=18> */
[----:B------:R0:W-:Y:S01]  /*3cd0*/  STL [R1+0x50], R44 ;  /* 0x0000502c01007387 */ /* 0x0001e20000100800 */
[----:B------:R-:W-:-:S02]  /*3ce0*/  IMAD.MOV.U32 R22, RZ, RZ, R130 ;  /* 0x000000ffff167224 */ /* 0x000fc400078e0082 */
[----:B------:R-:W-:Y:S01]  /*3cf0*/  IMAD.MOV.U32 R21, RZ, RZ, R131 ;  /* 0x000000ffff157224 */ /* 0x000fe200078e0083 */
[----:B------:R-:W2:Y:S01]  /*3d00*/  LDL.LU.64 R150, [R1+0x7c8] ;  /* 0x0007c80001967983 */ /* 0x000ea20000300a00 */
[----:B------:R-:W-:Y:S02]  /*3d10*/  IMAD.MOV.U32 R212, RZ, RZ, R128 ;  /* 0x000000ffffd47224 */ /* 0x000fe400078e0080 */
[----:B------:R-:W-:Y:S01]  /*3d20*/  IMAD.MOV.U32 R23, RZ, RZ, R129 ;  /* 0x000000ffff177224 */ /* 0x000fe200078e0081 */
[----:B------:R-:W2:Y:S01]  /*3d30*/  LDL.LU.64 R148, [R1+0x7c0] ;  /* 0x0007c00001947983 */ /* 0x000ea20000300a00 */
[----:B------:R-:W-:Y:S02]  /*3d40*/  IMAD.MOV.U32 R210, RZ, RZ, R126 ;  /* 0x000000ffffd27224 */ /* 0x000fe400078e007e */
[----:B------:R-:W-:Y:S01]  /*3d50*/  IMAD.MOV.U32 R211, RZ, RZ, R127 ;  /* 0x000000ffffd37224 */ /* 0x000fe200078e007f */
[----:B------:R-:W2:Y:S01]  /*3d60*/  LDL.LU.64 R146, [R1+0x7b8] ;  /* 0x0007b80001927983 */ /* 0x000ea20000300a00 */
        /* <DEDUP_REMOVED lines=120> */
[----:B------:R-:W-:-:S03]  /*44f0*/  IMAD.MOV.U32 R235, RZ, RZ, R45 ;  /* 0x000000ffffeb7224 */ /* 0x000fc600078e002d */
[----:B------:R-:W2:Y:S04]  /*4500*/  LDL.LU.64 R64, [R1+0x670] ;  /* 0x0006700001407983 */ /* 0x000ea80000300a00 */
        /* <DEDUP_REMOVED lines=9> */
[----:B0-----:R-:W2:Y:S04]  /*45a0*/  LDL.LU.64 R44, [R1+0x620] ;  /* 0x00062000012c7983 */ /* 0x001ea80000300a00 */
        /* <DEDUP_REMOVED lines=9> */
[----:B------:R-:W2:Y:S01]  /*4640*/  LDL.LU.64 R24, [R1+0x5d0] ;  /* 0x0005d00001187983 */ /* 0x000ea20000300a00 */
[----:B------:R-:W-:Y:S01]  /*4650*/  UIADD3 UR16, UR7, 0x402, URZ ;  /* 0x0000040207107890 */ /* 0x000fe2000fffe03f */
[----:B------:R-:W-:Y:S01]  /*4660*/  UMOV UR17, 0x40000040 ;  /* 0x4000004000117882 */ /* 0x000fe20000000000 */
[----:B--2---:R-:W-:-:S07]  /*4670*/  WARPGROUP.ARRIVE ;  /* 0x00000000000079c5 */ /* 0x004fce0000000000 */
[----:B------:R-:W-:Y:S03]  /*4680*/  QGMMA.64x256x32.F32.E5M2.E5M2 R24, gdesc[UR16], R24, gsb0 ;  /* 0x03e00000101879f3 */ /* 0x000fe60008003818 */
        /* <DEDUP_REMOVED lines=23> */
[----:B0-----:R-:W2:Y:S04]  /*4800*/  LDL.LU R108, [R1] ;  /* 0x00000000016c7983 */ /* 0x001ea80000300800 */
[----:B------:R-:W2:Y:S04]  /*4810*/  LDL.LU R109, [R1+0x4] ;  /* 0x00000400016d7983 */ /* 0x000ea80000300800 */
        /* <DEDUP_REMOVED lines=18> */
[----:B------:R-:W2:Y:S01]  /*4940*/  LDL.LU R128, [R1+0x50] ;  /* 0x0000500001807983 */ /* 0x000ea20000300800 */
[----:B------:R-:W-:-:S02]  /*4950*/  IMAD.MOV.U32 R129, RZ, RZ, R235 ;  /* 0x000000ffff817224 */ /* 0x000fc400078e00eb */
[----:B------:R-:W-:Y:S02]  /*4960*/  IMAD.MOV.U32 R130, RZ, RZ, R234 ;  /* 0x000000ffff827224 */ /* 0x000fe400078e00ea */
[----:B------:R-:W-:Y:S02]  /*4970*/  IMAD.MOV.U32 R131, RZ, RZ, R233 ;  /* 0x000000ffff837224 */ /* 0x000fe400078e00e9 */
[----:B------:R-:W-:Y:S02]  /*4980*/  IMAD.MOV.U32 R132, RZ, RZ, R232 ;  /* 0x000000ffff847224 */ /* 0x000fe400078e00e8 */
[----:B------:R-:W-:Y:S02]  /*4990*/  IMAD.MOV.U32 R133, RZ, RZ, R231 ;  /* 0x000000ffff857224 */ /* 0x000fe400078e00e7 */
[----:B------:R-:W-:Y:S02]  /*49a0*/  IMAD.MOV.U32 R134, RZ, RZ, R230 ;  /* 0x000000ffff867224 */ /* 0x000fe400078e00e6 */
        /* <DEDUP_REMOVED lines=39> */
[----:B------:R-:W-:Y:S01]  /*4c20*/  IMAD.MOV.U32 R235, RZ, RZ, R0 ;  /* 0x000000ffffeb7224 */ /* 0x000fe200078e0000 */
[----:B------:R-:W-:Y:S02]  /*4c30*/  UIADD3 UR16, UR7, 0x4, URZ ;  /* 0x0000000407107890 */ /* 0x000fe4000fffe03f */
[----:B------:R-:W-:Y:S01]  /*4c40*/  UIADD3 UR18, UR8, 0x4, URZ ;  /* 0x0000000408127890 */ /* 0x000fe2000fffe03f */
[----:B------:R-:W-:Y:S01]  /*4c50*/  UMOV UR17, 0x40000040 ;  /* 0x4000004000117882 */ /* 0x000fe20000000000 */
[----:B------:R-:W-:Y:S01]  /*4c60*/  UMOV UR19, 0x40000040 ;  /* 0x4000004000137882 */ /* 0x000fe20000000000 */
[----:B--2---:R-:W-:-:S06]  /*4c70*/  WARPGROUP.ARRIVE ;  /* 0x00000000000079c5 */ /* 0x004fcc0000000000 */
[----:B------:R-:W-:Y:S03]  /*4c80*/  QGMMA.64x256x32.F32.E5M2.E5M2 R108, gdesc[UR16], R108, gsb0 ;  /* 0x03e00000106c79f3 */ /* 0x000fe6000800386c */
        /* <DEDUP_REMOVED lines=183> */
[----:B0-----:R-:W2:Y:S04]  /*5800*/  LDL.LU.64 R108, [R1] ;  /* 0x00000000016c7983 */ /* 0x001ea80000300a00 */
        /* <DEDUP_REMOVED lines=63> */
[----:B------:R-:W-:-:S02]  /*5c00*/  UIADD3 UR16, UR7, 0x6, URZ ;  /* 0x0000000607107890 */ /* 0x000fc4000fffe03f */
[----:B------:R-:W-:Y:S01]  /*5c10*/  UIADD3 UR18, UR8, 0x6, URZ ;  /* 0x0000000608127890 */ /* 0x000fe2000fffe03f */
[----:B------:R-:W-:Y:S01]  /*5c20*/  UMOV UR17, 0x40000040 ;  /* 0x4000004000117882 */ /* 0x000fe20000000000 */
[----:B------:R-:W-:Y:S01]  /*5c30*/  UMOV UR19, 0x40000040 ;  /* 0x4000004000137882 */ /* 0x000fe20000000000 */
        /* <DEDUP_REMOVED lines=93> */
[----:B0-----:R-:W3:Y:S04]  /*6210*/  LDL.LU.64 R150, [R1+0x518] ;  /* 0x0005180001967983 */ /* 0x001ee80000300a00 */
        /* <DEDUP_REMOVED lines=21> */
[----:B------:R-:W-:Y:S01]  /*6370*/  UIADD3 UR16, UR7, 0x406, URZ ;  /* 0x0000040607107890 */ /* 0x000fe2000fffe03f */
[----:B------:R-:W-:-:S02]  /*6380*/  UMOV UR17, 0x40000040 ;  /* 0x4000004000117882 */ /* 0x000fc40000000000 */
[----:B------:R0:W-:Y:S01]  /*6390*/  STL [R1+0x2d0], RZ ;  /* 0x0002d0ff01007387 */ /* 0x0001e20000100800 */
[----:B------:R-:W-:-:S03]  /*63a0*/  ULDC UR7, c[0x0][0x50c] ;  /* 0x0001430000077ab9 */ /* 0x000fc60000000800 */
        /* <DEDUP_REMOVED lines=37> */
[----:B---3--:R-:W-:-:S06]  /*6600*/  WARPGROUP.ARRIVE ;  /* 0x00000000000079c5 */ /* 0x008fcc0000000000 */
[----:B------:R-:W-:Y:S01]  /*6610*/  QGMMA.64x256x32.F32.E5M2.E5M2 R24, gdesc[UR16], R24, gsb0 ;  /* 0x03e00000101879f3 */ /* 0x000fe20008003818 */
[----:B------:R0:W-:Y:S04]  /*6620*/  STL [R1+0x238], RZ ;  /* 0x000238ff01007387 */ /* 0x0001e80000100800 */
[----:B------:R0:W-:Y:S04]  /*6630*/  STL [R1+0x234], RZ ;  /* 0x000234ff01007387 */ /* 0x0001e80000100800 */
[----:B------:R0:W-:Y:S04]  /*6640*/  STL [R1+0x230], RZ ;  /* 0x000230ff01007387 */ /* 0x0001e80000100800 */
[----:B------:R0:W-:Y:S04]  /*6650*/  STL [R1+0x22c], RZ ;  /* 0x00022cff01007387 */ /* 0x0001e80000100800 */
[----:B------:R0:W-:Y:S04]  /*6660*/  STL [R1+0x228], RZ ;  /* 0x000228ff01007387 */ /* 0x0001e80000100800 */
[----:B------:R0:W-:Y:S01]  /*6670*/  STL [R1+0x224], RZ ;  /* 0x000224ff01007387 */ /* 0x0001e20000100800 */
[----:B------:R-:W-:-:S03]  /*6680*/  UISETP.NE.AND UP0, UPT, UR7, 0x4, UPT ;  /* 0x000000040700788c */ /* 0x000fc6000bf05270 */
[----:B------:R0:W-:Y:S04]  /*6690*/  STL [R1+0x220], RZ ;  /* 0x000220ff01007387 */ /* 0x0001e80000100800 */
[----:B------:R0:W-:Y:S04]  /*66a0*/  STL [R1+0x21c], RZ ;  /* 0x00021cff01007387 */ /* 0x0001e80000100800 */
[----:B------:R0:W-:Y:S04]  /*66b0*/  STL [R1+0x218], RZ ;  /* 0x000218ff01007387 */ /* 0x0001e80000100800 */
[----:B------:R0:W-:Y:S01]  /*66c0*/  STL [R1+0x214], RZ ;  /* 0x000214ff01007387 */ /* 0x0001e20000100800 */
[----:B------:R-:W-:-:S03]  /*66d0*/  USEL UR7, URZ, 0x1, UP0 ;  /* 0x000000013f077887 */ /* 0x000fc60008000000 */
[----:B------:R0:W-:Y:S04]  /*66e0*/  STL [R1+0x210], RZ ;  /* 0x000210ff01007387 */ /* 0x0001e80000100800 */
[----:B------:R0:W-:Y:S04]  /*66f0*/  STL [R1+0x20c], RZ ;  /* 0x00020cff01007387 */ /* 0x0001e80000100800 */
[----:B------:R0:W-:Y:S04]  /*6700*/  STL [R1+0x208], RZ ;  /* 0x000208ff01007387 */ /* 0x0001e80000100800 */
[----:B------:R0:W-:Y:S04]  /*6710*/  STL [R1+0x204], RZ ;  /* 0x000204ff01007387 */ /* 0x0001e80000100800 */
[----:B------:R0:W-:Y:S01]  /*6720*/  STL [R1+0x200], RZ ;  /* 0x000200ff01007387 */ /* 0x0001e20000100800 */
[----:B------:R-:W-:Y:S01]  /*6730*/  ISETP.NE.AND P1, PT, RZ, UR7, PT ;  /* 0x00000007ff007c0c */ /* 0x000fe2000bf25270 */
[----:B------:R-:W-:Y:S01]  /*6740*/  UMOV UR6, 0x4 ;  /* 0x0000000400067882 */ /* 0x000fe20000000000 */
[----:B------:R-:W-:Y:S01]  /*6750*/  IMAD.MOV.U32 R0, RZ, RZ, R235 ;  /* 0x000000ffff007224 */ /* 0x000fe200078e00eb */
[----:B------:R-:W-:-:S02]  /*6760*/  CS2R R236, SRZ ;  /* 0x0000000000ec7805 */ /* 0x000fc4000001ff00 */
[----:B--2---:R-:W-:Y:S02]  /*6770*/  CS2R R234, SRZ ;  /* 0x0000000000ea7805 */ /* 0x004fe4000001ff00 */
[----:B------:R-:W-:Y:S02]  /*6780*/  CS2R R232, SRZ ;  /* 0x0000000000e87805 */ /* 0x000fe4000001ff00 */
[----:B------:R-:W-:Y:S02]  /*6790*/  CS2R R230, SRZ ;  /* 0x0000000000e67805 */ /* 0x000fe4000001ff00 */
[----:B------:R-:W-:Y:S02]  /*67a0*/  CS2R R228, SRZ ;  /* 0x0000000000e47805 */ /* 0x000fe4000001ff00 */
[----:B------:R-:W-:Y:S02]  /*67b0*/  CS2R R226, SRZ ;  /* 0x0000000000e27805 */ /* 0x000fe4000001ff00 */
[----:B------:R-:W-:-:S02]  /*67c0*/  CS2R R224, SRZ ;  /* 0x0000000000e07805 */ /* 0x000fc4000001ff00 */
[----:B------:R-:W-:Y:S02]  /*67d0*/  CS2R R222, SRZ ;  /* 0x0000000000de7805 */ /* 0x000fe4000001ff00 */
        /* <DEDUP_REMOVED lines=45> */
[----:B------:R-:W-:Y:S01]  /*6ab0*/  CS2R R2, SRZ ;  /* 0x0000000000027805 */ /* 0x000fe2000001ff00 */
[----:B------:R-:W-:Y:S02]  /*6ac0*/  WARPGROUP.DEPBAR.LE gsb0, 0x0 ;  /* 0x00008000000079c5 */ /* 0x000fe40000010000 */
[----:B0-----:R-:W-:Y:S05]  /*6ad0*/  @!P1 BRA `(.L_x_22) ;  /* 0x0000002000f89947 */ /* 0x001fea0003800000 */
[----:B------:R-:W2:Y:S04]  /*6ae0*/  LDL R2, [R1] ;  /* 0x0000000001027983 */ /* 0x000ea80000100800 */
[----:B------:R-:W3:Y:S04]  /*6af0*/  LDL R3, [R1+0x4] ;  /* 0x0000040001037983 */ /* 0x000ee80000100800 */
[----:B------:R-:W4:Y:S04]  /*6b00*/  LDL R4, [R1+0x8] ;  /* 0x0000080001047983 */ /* 0x000f280000100800 */
[----:B------:R-:W5:Y:S04]  /*6b10*/  LDL R5, [R1+0xc] ;  /* 0x00000c0001057983 */ /* 0x000f680000100800 */
        /* <DEDUP_REMOVED lines=102> */
[----:B------:R0:W-:Y:S04]  /*7180*/  STL [R1+0x4bc], R131 ;  /* 0x0004bc8301007387 */ /* 0x0001e80000100800 */
[----:B0-----:R-:W5:Y:S04]  /*7190*/  LDL R131, [R1+0x1a8] ;  /* 0x0001a80001837983 */ /* 0x001f680000100800 */
        /* <DEDUP_REMOVED lines=39> */
[----:B0-----:R-:W5:Y:S01]  /*7410*/  LDL R151, [R1+0x1f8] ;  /* 0x0001f80001977983 */ /* 0x001f620000100800 */
[----:B------:R-:W-:-:S01]  /*7420*/  FADD R0, RZ, R0 ;  /* 0x00000000ff007221 */ /* 0x000fc20000000000 */
[----:B--2---:R-:W-:Y:S01]  /*7430*/  FADD R2, RZ, R2 ;  /* 0x00000002ff027221 */ /* 0x004fe20000000000 */
[----:B---3--:R-:W-:-:S01]  /*7440*/  FADD R3, RZ, R3 ;  /* 0x00000003ff037221 */ /* 0x008fc20000000000 */
[----:B----4-:R-:W-:Y:S01]  /*7450*/  FADD R4, RZ, R4 ;  /* 0x00000004ff047221 */ /* 0x010fe20000000000 */
[----:B-----5:R-:W-:-:S01]  /*7460*/  FADD R5, RZ, R5 ;  /* 0x00000005ff057221 */ /* 0x020fc20000000000 */
[----:B------:R-:W-:Y:S01]  /*7470*/  FADD R6, RZ, R6 ;  /* 0x00000006ff067221 */ /* 0x000fe20000000000 */
[----:B------:R-:W-:-:S01]  /*7480*/  FADD R7, RZ, R7 ;  /* 0x00000007ff077221 */ /* 0x000fc20000000000 */
        /* <DEDUP_REMOVED lines=14> */
[----:B------:R-:W2:Y:S01]  /*7570*/  LDL.LU R131, [R1+0x4bc] ;  /* 0x0004bc0001837983 */ /* 0x000ea20000300800 */
        /* <DEDUP_REMOVED lines=13> */
[----:B------:R-:W3:Y:S01]  /*7650*/  LDL.LU R132, [R1+0x4b8] ;  /* 0x0004b80001847983 */ /* 0x000ee20000300800 */
        /* <DEDUP_REMOVED lines=16> */
[----:B------:R0:W-:Y:S01]  /*7760*/  STL [R1+0x200], R133 ;  /* 0x0002008501007387 */ /* 0x0001e20000100800 */
        /* <DEDUP_REMOVED lines=9> */
[----:B0-----:R-:W4:Y:S01]  /*7800*/  LDL.LU R133, [R1+0x4b4] ;  /* 0x0004b40001857983 */ /* 0x001f220000300800 */
[----:B------:R-:W-:-:S01]  /*7810*/  FADD R184, RZ, R184 ;  /* 0x000000b8ffb87221 */ /* 0x000fc20000000000 */
[----:B------:R-:W-:Y:S01]  /*7820*/  FADD R185, RZ, R185 ;  /* 0x000000b9ffb97221 */ /* 0x000fe20000000000 */
[----:B------:R-:W-:-:S01]  /*7830*/  FADD R186, RZ, R186 ;  /* 0x000000baffba7221 */ /* 0x000fc20000000000 */
        /* <DEDUP_REMOVED lines=10> */
[----:B0-----:R-:W5:Y:S01]  /*78e0*/  LDL.LU R134, [R1+0x4b0] ;  /* 0x0004b00001867983 */ /* 0x001f620000300800 */
        /* <DEDUP_REMOVED lines=52> */
[----:B0-----:R-:W5:Y:S04]  /*7c30*/  LDL.LU R138, [R1+0x4a0] ;  /* 0x0004a000018a7983 */ /* 0x001f680000300800 */
[----:B------:R0:W-:Y:S01]  /*7c40*/  STL [R1+0x218], R139 ;  /* 0x0002188b01007387 */ /* 0x0001e20000100800 */
[----:B------:R-:W-:-:S03]  /*7c50*/  FADD R140, RZ, R140 ;  /* 0x0000008cff8c7221 */ /* 0x000fc60000000000 */
        /* <DEDUP_REMOVED lines=34> */
[----:B------:R0:W-:Y:S04]  /*7e80*/  STL [R1+0x248], R151 ;  /* 0x0002489701007387 */ /* 0x0001e80000100800 */
[----:B0-----:R-:W5:Y:S04]  /*7e90*/  LDL.LU R151, [R1+0x46c] ;  /* 0x00046c0001977983 */ /* 0x001f680000300800 */
[----:B------:R0:W-:Y:S02]  /*7ea0*/  STL [R1+0x24c], R0 ;  /* 0x00024c0001007387 */ /* 0x0001e40000100800 */
[----:B0-----:R-:W-:-:S05]  /*7eb0*/  FADD R0, RZ, R24 ;  /* 0x00000018ff007221 */ /* 0x001fca0000000000 */
        /* <DEDUP_REMOVED lines=213> */
[----:B--2---:R-:W-:-:S05]  /*8c10*/  FADD R0, RZ, R131 ;  /* 0x00000083ff007221 */ /* 0x004fca0000000000 */
[----:B------:R3:W-:Y:S02]  /*8c20*/  STL [R1+0x3fc], R0 ;  /* 0x0003fc0001007387 */ /* 0x0007e40000100800 */
[----:B---3--:R-:W-:-:S05]  /*8c30*/  FADD R0, RZ, R132 ;  /* 0x00000084ff007221 */ /* 0x008fca0000000000 */
[----:B------:R4:W-:Y:S02]  /*8c40*/  STL [R1+0x400], R0 ;  /* 0x0004000001007387 */ /* 0x0009e40000100800 */
[----:B----4-:R-:W-:-:S05]  /*8c50*/  FADD R0, RZ, R133 ;  /* 0x00000085ff007221 */ /* 0x010fca0000000000 */
[----:B------:R5:W-:Y:S02]  /*8c60*/  STL [R1+0x404], R0 ;  /* 0x0004040001007387 */ /* 0x000be40000100800 */
[----:B-----5:R-:W-:-:S05]  /*8c70*/  FADD R0, RZ, R134 ;  /* 0x00000086ff007221 */ /* 0x020fca0000000000 */
        /* <DEDUP_REMOVED lines=34> */
[----:B------:R0:W-:Y:S01]  /*8ea0*/  STL [R1+0x44c], R0 ;  /* 0x00044c0001007387 */ /* 0x0001e20000100800 */
[----:B------:R-:W-:-:S05]  /*8eb0*/  UMOV UR6, URZ ;  /* 0x0000003f00067c82 */ /* 0x000fca0008000000 */
.L_x_22:
[----:B------:R-:W-:Y:S01]  /*8ec0*/  UIADD3 UR23, UR5, 0x1, URZ ;  /* 0x0000000105177890 */ /* 0x000fe2000fffe03f */
[----:B------:R-:W-:-:S03]  /*8ed0*/  UMOV UR8, 0x1 ;  /* 0x0000000100087882 */ /* 0x000fc60000000000 */
[----:B------:R-:W-:-:S04]  /*8ee0*/  UISETP.NE.AND UP0, UPT, UR23, 0x4, UPT ;  /* 0x000000041700788c */ /* 0x000fc8000bf05270 */
[----:B------:R-:W-:Y:S02]  /*8ef0*/  USEL UR24, URZ, 0x1, UP0 ;  /* 0x000000013f187887 */ /* 0x000fe40008000000 */
[----:B------:R-:W-:Y:S02]  /*8f00*/  USEL UR23, UR23, URZ, UP0 ;  /* 0x0000003f17177287 */ /* 0x000fe40008000000 */
[----:B------:R-:W-:-:S12]  /*8f10*/  ULOP3.LUT UR24, UR4, UR24, URZ, 0x3c, !UPT ;  /* 0x0000001804187292 */ /* 0x000fd8000f8e3c3f */
.L_x_17:
[----:B------:R-:W-:-:S04]  /*8f20*/  UISETP.LT.AND UP0, UPT, UR10, 0x1, UPT ;  /* 0x000000010a00788c */ /* 0x000fc8000bf01270 */
[----:B------:R-:W-:-:S04]  /*8f30*/  USEL UR16, UR10, 0x1, UP0 ;  /* 0x000000010a107887 */ /* 0x000fc80008000000 */
[----:B------:R-:W-:-:S04]  /*8f40*/  UIADD3 UR26, UR10, -UR16, URZ ;  /* 0x800000100a1a7290 */ /* 0x000fc8000fffe03f */
[----:B------:R-:W-:-:S06]  /*8f50*/  UISETP.GE.AND UP0, UPT, UR26, 0x1, UPT ;  /* 0x000000011a00788c */ /* 0x000fcc000bf06270 */
[----:B------:R-:W-:-:S13]  /*8f60*/  PLOP3.LUT P1, PT, PT, PT, UP0, 0x80, 0x0 ;  /* 0x000000000000781c */ /* 0x000fda0003f2f008 */
[----:B------:R-:W-:Y:S05]  /*8f70*/  @!P1 BRA `(.L_x_23) ;  /* 0x0000008800949947 */ /* 0x000fea0003800000 */
[----:B------:R-:W-:Y:S01]  /*8f80*/  UMOV UR25, UR5 ;  /* 0x0000000500197c82 */ /* 0x000fe20008000000 */
[----:B------:R-:W-:-:S05]  /*8f90*/  ULDC UR27, c[0x0][0x50c] ;  /* 0x00014300001b7ab9 */ /* 0x000fca0000000800 */
.L_x_31:
[----:B------:R-:W-:-:S06]  /*8fa0*/  UISETP.NE.AND UP0, UPT, UR22, 0x3, UPT ;  /* 0x000000031600788c */ /* 0x000fcc000bf05270 */
[----:B------:R-:W-:-:S13]  /*8fb0*/  PLOP3.LUT P2, PT, PT, PT, UP0, 0x80, 0x0 ;  /* 0x000000000000781c */ /* 0x000fda0003f4f008 */
[----:B-----5:R-:W-:Y:S05]  /*8fc0*/  @!P2 BRA `(.L_x_24) ;  /* 0x000000000004a947 */ /* 0x020fea0003800000 */
[----:B------:R-:W-:Y:S01]  /*8fd0*/  BPT.TRAP 0x1 ;  /* 0x000000040000795c */ /* 0x000fe20000300000 */
.L_x_24:
[----:B------:R-:W2:Y:S01]  /*8fe0*/  S2UR UR16, SR_CgaCtaId ;  /* 0x00000000001079c3 */ /* 0x000ea20000008800 */
[----:B------:R-:W-:Y:S01]  /*8ff0*/  UMOV UR12, 0x400 ;  /* 0x00000400000c7882 */ /* 0x000fe20000000000 */
[----:B0-----:R-:W-:-:S05]  /*9000*/  IMAD.U32 R0, RZ, RZ, UR24 ;  /* 0x00000018ff007e24 */ /* 0x001fca000f8e00ff */
[----:B------:R-:W-:Y:S01]  /*9010*/  SHF.L.U32 R0, R0, 0x1f, RZ ;  /* 0x0000001f00007819 */ /* 0x000fe200000006ff */
[----:B--2---:R-:W-:-:S04]  /*9020*/  ULEA UR12, UR16, UR12, 0x18 ;  /* 0x0000000c100c7291 */ /* 0x004fc8000f8ec03f */
[----:B------:R-:W-:-:S09]  /*9030*/  ULEA UR16, UR23, UR12, 0x3 ;  /* 0x0000000c17107291 */ /* 0x000fd2000f8e183f */
[----:B------:R0:W2:Y:S01]  /*9040*/  SYNCS.PHASECHK.TRANS64.TRYWAIT P1, [UR16], R0 ;  /* 0x00000000ff0075a7 */ /* 0x0000a20008020150 */
[----:B------:R-:W-:Y:S05]  /*9050*/  @!P2 BRA `(.L_x_25) ;  /* 0x000000000004a947 */ /* 0x000fea0003800000 */
[----:B------:R-:W-:Y:S01]  /*9060*/  BPT.TRAP 0x1 ;  /* 0x000000040000795c */ /* 0x000fe20000300000 */
.L_x_25:
[----:B--2---:R-:W-:Y:S05]  /*9070*/  @P1 BRA `(.L_x_26) ;  /* 0x0000000000081947 */ /* 0x004fea0003800000 */
[----:B------:R-:W2:Y:S02]  /*9080*/  SYNCS.PHASECHK.TRANS64.TRYWAIT P1, [UR16], R0 ;  /* 0x00000000ff0075a7 */ /* 0x000ea40008020150 */
[----:B--2---:R-:W-:Y:S05]  /*9090*/  @!P1 BRA `(.L_x_27) ;  /* 0x0000020800bc9947 */ /* 0x004fea0003800000 */
.L_x_26:
        /* <DEDUP_REMOVED lines=64> */
[----:B--2---:R-:W2:Y:S04]  /*94a0*/  LDL.LU.64 R108, [R1] ;  /* 0x00000000016c7983 */ /* 0x004ea80000300a00 */
        /* <DEDUP_REMOVED lines=64> */
[----:B------:R-:W-:Y:S01]  /*98b0*/  UISETP.NE.AND UP0, UPT, UR7, URZ, UPT ;  /* 0x0000003f0700728c */ /* 0x000fe2000bf05270 */
[----:B------:R-:W-:Y:S01]  /*98c0*/  STL [R1+0x8c4], R23 ;  /* 0x0008c41701007387 */ /* 0x000fe20000100800 */
[----:B------:R-:W-:Y:S02]  /*98d0*/  USHF.R.U32.HI UR16, URZ, 0x4, UR16 ;  /* 0x000000043f107899 */ /* 0x000fe40008011610 */
[----:B------:R-:W-:Y:S01]  /*98e0*/  USEL UR8, UR8, URZ, !UP0 ;  /* 0x0000003f08087287 */ /* 0x000fe2000c000000 */
[----:B------:R-:W-:Y:S01]  /*98f0*/  STL [R1+0x8c0], R22 ;  /* 0x0008c01601007387 */ /* 0x000fe20000100800 */
[----:B------:R-:W-:Y:S02]  /*9900*/  ULOP3.LUT UR16, UR16, 0x3fff, URZ, 0xc0, !UPT ;  /* 0x00003fff10107892 */ /* 0x000fe4000f8ec03f */
[----:B------:R-:W-:Y:S01]  /*9910*/  UISETP.NE.U32.AND UP0, UPT, UR8, URZ, UPT ;  /* 0x0000003f0800728c */ /* 0x000fe2000bf05070 */
[----:B------:R-:W-:Y:S01]  /*9920*/  STL [R1+0x8bc], R21 ;  /* 0x0008bc1501007387 */ /* 0x000fe20000100800 */
[----:B------:R-:W-:-:S02]  /*9930*/  ULOP3.LUT UR7, UR11, 0x10000, URZ, 0xfc, !UPT ;  /* 0x000100000b077892 */ /* 0x000fc4000f8efc3f */
[----:B------:R-:W-:Y:S01]  /*9940*/  ULOP3.LUT UR8, UR16, 0x10000, URZ, 0xfc, !UPT ;  /* 0x0001000010087892 */ /* 0x000fe2000f8efc3f */
[----:B------:R-:W-:Y:S01]  /*9950*/  STL [R1+0x8b8], R20 ;  /* 0x0008b81401007387 */ /* 0x000fe20000100800 */
[----:B------:R-:W-:Y:S02]  /*9960*/  ULEA UR7, UR23, UR7, 0xb ;  /* 0x0000000717077291 */ /* 0x000fe4000f8e583f */
[----:B------:R-:W-:Y:S01]  /*9970*/  ULEA UR8, UR23, UR8, 0xb ;  /* 0x0000000817087291 */ /* 0x000fe2000f8e583f */
[----:B------:R-:W-:Y:S01]  /*9980*/  STL [R1+0x8b4], R19 ;  /* 0x0008b41301007387 */ /* 0x000fe20000100800 */
[----:B------:R-:W-:Y:S01]  /*9990*/  UMOV UR17, 0x40000040 ;  /* 0x4000004000117882 */ /* 0x000fe20000000000 */
[----:B------:R-:W-:Y:S02]  /*99a0*/  UMOV UR19, 0x40000040 ;  /* 0x4000004000137882 */ /* 0x000fe40000000000 */
[----:B------:R-:W-:Y:S01]  /*99b0*/  UMOV UR16, UR7 ;  /* 0x0000000700107c82 */ /* 0x000fe20008000000 */
[----:B------:R-:W-:Y:S01]  /*99c0*/  STL [R1+0x8b0], R18 ;  /* 0x0008b01201007387 */ /* 0x000fe20000100800 */
[----:B------:R-:W-:-:S03]  /*99d0*/  UMOV UR18, UR8 ;  /* 0x0000000800127c82 */ /* 0x000fc60008000000 */
[----:B------:R-:W-:Y:S04]  /*99e0*/  STL [R1+0x8ac], R17 ;  /* 0x0008ac1101007387 */ /* 0x000fe80000100800 */
        /* <DEDUP_REMOVED lines=14> */
[----:B-----5:R-:W-:Y:S01]  /*9ad0*/  STL [R1+0x870], R2 ;  /* 0x0008700201007387 */ /* 0x020fe20000100800 */
[----:B--2---:R-:W-:-:S06]  /*9ae0*/  WARPGROUP.ARRIVE ;  /* 0x00000000000079c5 */ /* 0x004fcc0000000000 */
[----:B------:R-:W-:Y:S03]  /*9af0*/  QGMMA.64x256x32.F32.E5M2.E5M2 R108, gdesc[UR16], R108, UP0, gsb0 ;  /* 0x03e00000106c79f3 */ /* 0x000fe6000b80386c */
        /* <DEDUP_REMOVED lines=65> */
[----:B--2---:R-:W2:Y:S04]  /*9f10*/  LDL.LU.64 R234, [R1+0xcc0] ;  /* 0x000cc00001ea7983 */ /* 0x004ea80000300a00 */
[----:B------:R-:W3:Y:S04]  /*9f20*/  LDL.LU.64 R232, [R1+0xcb8] ;  /* 0x000cb80001e87983 */ /* 0x000ee80000300a00 */
[----:B------:R-:W4:Y:S04]  /*9f30*/  LDL.LU.64 R230, [R1+0xcb0] ;  /* 0x000cb00001e67983 */ /* 0x000f280000300a00 */
        /* <DEDUP_REMOVED lines=60> */
[----:B------:R-:W4:Y:S01]  /*a300*/  LDL.LU.64 R108, [R1+0xac8] ;  /* 0x000ac800016c7983 */ /* 0x000f220000300a00 */
[----:B------:R-:W-:Y:S01]  /*a310*/  UIADD3 UR16, UR7, 0x400, URZ ;  /* 0x0000040007107890 */ /* 0x000fe2000fffe03f */
[----:B------:R-:W-:-:S02]  /*a320*/  UMOV UR17, 0x40000040 ;  /* 0x4000004000117882 */ /* 0x000fc40000000000 */
[----:B--2---:R-:W-:Y:S04]  /*a330*/  STL.64 [R1+0xac0], R234 ;  /* 0x000ac0ea01007387 */ /* 0x004fe80000100a00 */
[----:B---3--:R-:W-:Y:S04]  /*a340*/  STL.64 [R1+0xab8], R232 ;  /* 0x000ab8e801007387 */ /* 0x008fe80000100a00 */
[----:B----4-:R-:W-:Y:S04]  /*a350*/  STL.64 [R1+0xab0], R230 ;  /* 0x000ab0e601007387 */ /* 0x010fe80000100a00 */
        /* <DEDUP_REMOVED lines=38> */
[----:B------:R-:W-:Y:S01]  /*a5c0*/  STL.64 [R1+0x978], R152 ;  /* 0x0009789801007387 */ /* 0x000fe20000100a00 */
[----:B------:R-:W-:-:S06]  /*a5d0*/  WARPGROUP.ARRIVE ;  /* 0x00000000000079c5 */ /* 0x000fcc0000000000 */
[----:B------:R-:W-:Y:S03]  /*a5e0*/  QGMMA.64x256x32.F32.E5M2.E5M2 R24, gdesc[UR16], R24, UP0, gsb0 ;  /* 0x03e00000101879f3 */ /* 0x000fe6000b803818 */
        /* <DEDUP_REMOVED lines=91> */
[----:B--2---:R-:W-:-:S06]  /*aba0*/  WARPGROUP.ARRIVE ;  /* 0x00000000000079c5 */ /* 0x004fcc0000000000 */
[----:B------:R-:W-:Y:S03]  /*abb0*/  QGMMA.64x256x32.F32.E5M2.E5M2 R108, gdesc[UR16], R108, gsb0 ;  /* 0x03e00000106c79f3 */ /* 0x000fe6000800386c */
[----:B------:R-:W-:Y:S02]  /*abc0*/  WARPGROUP.DEPBAR.LE gsb0, 0x0 ;  /* 0x00008000000079c5 */ /* 0x000fe40000010000 */
[----:B------:R-:W-:Y:S01]  /*abd0*/  STL.64 [R1], R108 ;  /* 0x0000006c01007387 */ /* 0x000fe20000100a00 */
[----:B------:R-:W-:Y:S02]  /*abe0*/  IMAD.MOV.U32 R2, RZ, RZ, R234 ;  /* 0x000000ffff027224 */ /* 0x000fe400078e00ea */
[----:B0-----:R-:W-:Y:S01]  /*abf0*/  IMAD.MOV.U32 R0, RZ, RZ, R235 ;  /* 0x000000ffff007224 */ /* 0x001fe200078e00eb */
        /* <DEDUP_REMOVED lines=31> */
[----:B------:R-:W-:-:S03]  /*adf0*/  IMAD.MOV.U32 R23, RZ, RZ, R213 ;  /* 0x000000ffff177224 */ /* 0x000fc600078e00d5 */
        /* <DEDUP_REMOVED lines=40> */
[----:B------:R0:W-:Y:S04]  /*b080*/  STL [R1+0x1a0], R212 ;  /* 0x0001a0d401007387 */ /* 0x0001e80000100800 */
[----:B------:R-:W2:Y:S04]  /*b090*/  LDL.LU.64 R234, [R1+0xac0] ;  /* 0x000ac00001ea7983 */ /* 0x000ea80000300a00 */
        /* <DEDUP_REMOVED lines=10> */
[----:B0-----:R-:W4:Y:S04]  /*b140*/  LDL.LU.64 R212, [R1+0xa68] ;  /* 0x000a680001d47983 */ /* 0x001f280000300a00 */
        /* <DEDUP_REMOVED lines=248> */
[----:B------:R-:W-:Y:S01]  /*c0d0*/  IMAD.MOV.U32 R235, RZ, RZ, R0 ;  /* 0x000000ffffeb7224 */ /* 0x000fe200078e0000 */
[----:B------:R-:W-:Y:S01]  /*c0e0*/  UIADD3 UR16, UR7, 0x4, URZ ;  /* 0x0000000407107890 */ /* 0x000fe2000fffe03f */
[----:B------:R0:W5:Y:S01]  /*c0f0*/  LDL.LU R23, [R1+0x8c4] ;  /* 0x0008c40001177983 */ /* 0x0001620000300800 */
[----:B------:R-:W-:Y:S01]  /*c100*/  UIADD3 UR18, UR8, 0x4, URZ ;  /* 0x0000000408127890 */ /* 0x000fe2000fffe03f */
[----:B------:R-:W-:Y:S01]  /*c110*/  UMOV UR17, 0x40000040 ;  /* 0x4000004000117882 */ /* 0x000fe20000000000 */
[----:B------:R-:W-:Y:S01]  /*c120*/  UMOV UR19, 0x40000040 ;  /* 0x4000004000137882 */ /* 0x000fe20000000000 */
[----:B------:R0:W5:Y:S04]  /*c130*/  LDL.LU R22, [R1+0x8c0] ;  /* 0x0008c00001167983 */ /* 0x0001680000300800 */
        /* <DEDUP_REMOVED lines=19> */
[----:B------:R0:W5:Y:S01]  /*c270*/  LDL.LU R2, [R1+0x870] ;  /* 0x0008700001027983 */ /* 0x0001620000300800 */
        /* <DEDUP_REMOVED lines=336> */
[----:B--2---:R0:W5:Y:S04]  /*d780*/  LDL.LU.64 R234, [R1+0x668] ;  /* 0x0006680001ea7983 */ /* 0x0041680000300a00 */
[----:B------:R0:W5:Y:S04]  /*d790*/  LDL.LU.64 R232, [R1+0x660] ;  /* 0x0006600001e87983 */ /* 0x0001680000300a00 */
        /* <DEDUP_REMOVED lines=64> */
[----:B------:R-:W-:-:S04]  /*dba0*/  UIADD3 UR6, UR6, 0x4, URZ ;  /* 0x0000000406067890 */ /* 0x000fc8000fffe03f */
[----:B------:R-:W-:-:S04]  /*dbb0*/  UISETP.NE.AND UP0, UPT, UR6, UR27, UPT ;  /* 0x0000001b0600728c */ /* 0x000fc8000bf05270 */
[----:B------:R-:W-:-:S06]  /*dbc0*/  USEL UR7, URZ, 0x1, UP0 ;  /* 0x000000013f077887 */ /* 0x000fcc0008000000 */
[----:B------:R-:W-:Y:S01]  /*dbd0*/  ISETP.NE.AND P1, PT, RZ, UR7, PT ;  /* 0x00000007ff007c0c */ /* 0x000fe2000bf25270 */
[----:B--2---:R-:W-:-:S06]  /*dbe0*/  WARPGROUP.ARRIVE ;  /* 0x00000000000079c5 */ /* 0x004fcc0000000000 */
[----:B------:R-:W-:Y:S03]  /*dbf0*/  QGMMA.64x256x32.F32.E5M2.E5M2 R24, gdesc[UR16], R24, gsb0 ;  /* 0x03e00000101879f3 */ /* 0x000fe60008003818 */
[----:B------:R-:W-:-:S03]  /*dc00*/  WARPGROUP.DEPBAR.LE gsb0, 0x0 ;  /* 0x00008000000079c5 */ /* 0x000fc60000010000 */
[----:B0-----:R-:W-:Y:S05]  /*dc10*/  @!P1 BRA `(.L_x_28) ;  /* 0x0000003800fc9947 */ /* 0x001fea0003800000 */
[----:B-----5:R0:W-:Y:S04]  /*dc20*/  STL [R1+0x694], R225 ;  /* 0x000694e101007387 */ /* 0x0201e80000100800 */
[----:B------:R2:W-:Y:S01]  /*dc30*/  STL [R1+0x690], R226 ;  /* 0x000690e201007387 */ /* 0x0005e20000100800 */
[----:B0-----:R-:W-:-:S03]  /*dc40*/  IMAD.MOV.U32 R225, RZ, RZ, R0 ;  /* 0x000000ffffe17224 */ /* 0x001fc600078e0000 */
[----:B--2---:R-:W2:Y:S04]  /*dc50*/  LDL R226, [R1+0x4] ;  /* 0x0000040001e27983 */ /* 0x004ea80000100800 */
[----:B------:R0:W-:Y:S04]  /*dc60*/  STL [R1+0x68c], R227 ;  /* 0x00068ce301007387 */ /* 0x0001e80000100800 */
[----:B0-----:R-:W3:Y:S04]  /*dc70*/  LDL R227, [R1+0x8] ;  /* 0x0000080001e37983 */ /* 0x001ee80000100800 */
[----:B------:R0:W-:Y:S04]  /*dc80*/  STL [R1+0x688], R228 ;  /* 0x000688e401007387 */ /* 0x0001e80000100800 */
[----:B0-----:R-:W4:Y:S04]  /*dc90*/  LDL R228, [R1+0xc] ;  /* 0x00000c0001e47983 */ /* 0x001f280000100800 */
        /* <DEDUP_REMOVED lines=211> */
[----:B0-----:R-:W4:Y:S04]  /*e9d0*/  LDL.LU R122, [R1+0x200] ;  /* 0x00020000017a7983 */ /* 0x001f280000300800 */
        /* <DEDUP_REMOVED lines=10> */
[----:B------:R-:W4:Y:S04]  /*ea80*/  LDL.LU R0, [R1+0x22c] ;  /* 0x00022c0001007983 */ /* 0x000f280000300800 */
        /* <DEDUP_REMOVED lines=37> */
[----:B0-----:R-:W4:Y:S04]  /*ece0*/  LDL.LU R146, [R1+0x210] ;  /* 0x0002100001927983 */ /* 0x001f280000300800 */
[----:B------:R0:W-:Y:S01]  /*ecf0*/  STL [R1+0x47c], R147 ;  /* 0x00047c9301007387 */ /* 0x0001e20000100800 */
[----:B------:R-:W-:-:S03]  /*ed00*/  FADD R2, R225, R2 ;  /* 0x00000002e1027221 */ /* 0x000fc60000000000 */
[----:B0-----:R-:W4:Y:S04]  /*ed10*/  LDL R147, [R1+0x1f8] ;  /* 0x0001f80001937983 */ /* 0x001f280000100800 */
[----:B------:R0:W-:Y:S01]  /*ed20*/  STL [R1+0x478], R148 ;  /* 0x0004789401007387 */ /* 0x0001e20000100800 */
[----:B--2---:R-:W-:-:S01]  /*ed30*/  FADD R3, R226, R3 ;  /* 0x00000003e2037221 */ /* 0x004fc20000000000 */
[----:B---3--:R-:W-:Y:S02]  /*ed40*/  FADD R4, R227, R4 ;  /* 0x00000004e3047221 */ /* 0x008fe40000000000 */
[----:B0-----:R-:W2:Y:S04]  /*ed50*/  LDL R148, [R1+0x1c0] ;  /* 0x0001c00001947983 */ /* 0x001ea80000100800 */
[----:B------:R0:W-:Y:S01]  /*ed60*/  STL [R1+0x474], R149 ;  /* 0x0004749501007387 */ /* 0x0001e20000100800 */
[----:B----4-:R-:W-:-:S01]  /*ed70*/  FADD R5, R228, R5 ;  /* 0x00000005e4057221 */ /* 0x010fc20000000000 */
[----:B------:R-:W-:-:S02]  /*ed80*/  FADD R6, R229, R6 ;  /* 0x00000006e5067221 */ /* 0x000fc40000000000 */
[----:B0-----:R-:W3:Y:S04]  /*ed90*/  LDL R149, [R1+0x1f4] ;  /* 0x0001f40001957983 */ /* 0x001ee80000100800 */
[----:B------:R0:W-:Y:S01]  /*eda0*/  STL [R1+0x470], R150 ;  /* 0x0004709601007387 */ /* 0x0001e20000100800 */
[----:B------:R-:W-:-:S01]  /*edb0*/  FADD R7, R230, R7 ;  /* 0x00000007e6077221 */ /* 0x000fc20000000000 */
[----:B------:R-:W-:Y:S02]  /*edc0*/  FADD R8, R231, R8 ;  /* 0x00000008e7087221 */ /* 0x000fe40000000000 */
[----:B0-----:R-:W4:Y:S04]  /*edd0*/  LDL.LU R150, [R1+0x20c] ;  /* 0x00020c0001967983 */ /* 0x001f280000300800 */
[----:B------:R0:W-:Y:S01]  /*ede0*/  STL [R1+0x46c], R151 ;  /* 0x00046c9701007387 */ /* 0x0001e20000100800 */
[----:B------:R-:W-:-:S01]  /*edf0*/  FADD R9, R232, R9 ;  /* 0x00000009e8097221 */ /* 0x000fc20000000000 */
[----:B------:R-:W-:-:S02]  /*ee00*/  FADD R10, R233, R10 ;  /* 0x0000000ae90a7221 */ /* 0x000fc40000000000 */
[----:B0-----:R-:W3:Y:S04]  /*ee10*/  LDL R151, [R1+0x1f0] ;  /* 0x0001f00001977983 */ /* 0x001ee80000100800 */
[----:B------:R-:W2:Y:S04]  /*ee20*/  LDL.LU R225, [R1+0x694] ;  /* 0x0006940001e17983 */ /* 0x000ea80000300800 */
[----:B------:R-:W4:Y:S04]  /*ee30*/  LDL.LU R226, [R1+0x690] ;  /* 0x0006900001e27983 */ /* 0x000f280000300800 */
[----:B------:R-:W3:Y:S04]  /*ee40*/  LDL.LU R227, [R1+0x68c] ;  /* 0x00068c0001e37983 */ /* 0x000ee80000300800 */
[----:B------:R-:W3:Y:S04]  /*ee50*/  LDL.LU R228, [R1+0x688] ;  /* 0x0006880001e47983 */ /* 0x000ee80000300800 */
[----:B------:R-:W3:Y:S01]  /*ee60*/  LDL.LU R229, [R1+0x684] ;  /* 0x0006840001e57983 */ /* 0x000ee20000300800 */
[----:B------:R-:W-:-:S03]  /*ee70*/  FADD R11, R234, R11 ;  /* 0x0000000bea0b7221 */ /* 0x000fc60000000000 */
[----:B------:R-:W3:Y:S01]  /*ee80*/  LDL.LU R230, [R1+0x680] ;  /* 0x0006800001e67983 */ /* 0x000ee20000300800 */
[----:B------:R-:W-:-:S03]  /*ee90*/  FADD R12, R235, R12 ;  /* 0x0000000ceb0c7221 */ /* 0x000fc60000000000 */
[----:B------:R-:W3:Y:S04]  /*eea0*/  LDL.LU R231, [R1+0x67c] ;  /* 0x00067c0001e77983 */ /* 0x000ee80000300800 */
[----:B------:R-:W3:Y:S04]  /*eeb0*/  LDL.LU R232, [R1+0x678] ;  /* 0x0006780001e87983 */ /* 0x000ee80000300800 */
[----:B------:R-:W3:Y:S04]  /*eec0*/  LDL.LU R233, [R1+0x674] ;  /* 0x0006740001e97983 */ /* 0x000ee80000300800 */
[----:B------:R-:W3:Y:S04]  /*eed0*/  LDL.LU R234, [R1+0x670] ;  /* 0x0006700001ea7983 */ /* 0x000ee80000300800 */
[----:B------:R-:W3:Y:S01]  /*eee0*/  LDL.LU R235, [R1+0x66c] ;  /* 0x00066c0001eb7983 */ /* 0x000ee20000300800 */
[----:B------:R-:W-:-:S01]  /*eef0*/  FADD R13, R24, R13 ;  /* 0x0000000d180d7221 */ /* 0x000fc20000000000 */
[----:B------:R-:W-:Y:S01]  /*ef00*/  FADD R14, R25, R14 ;  /* 0x0000000e190e7221 */ /* 0x000fe20000000000 */
[----:B------:R-:W-:-:S01]  /*ef10*/  FADD R15, R26, R15 ;  /* 0x0000000f1a0f7221 */ /* 0x000fc20000000000 */
[----:B------:R-:W3:Y:S01]  /*ef20*/  LDL.LU R24, [R1+0x668] ;  /* 0x0006680001187983 */ /* 0x000ee20000300800 */
[----:B------:R-:W-:-:S01]  /*ef30*/  FADD R16, R27, R16 ;  /* 0x000000101b107221 */ /* 0x000fc20000000000 */
[----:B------:R-:W-:-:S02]  /*ef40*/  FADD R17, R28, R17 ;  /* 0x000000111c117221 */ /* 0x000fc40000000000 */
[----:B------:R-:W3:Y:S01]  /*ef50*/  LDL.LU R25, [R1+0x664] ;  /* 0x0006640001197983 */ /* 0x000ee20000300800 */
[----:B------:R-:W-:-:S03]  /*ef60*/  FADD R18, R29, R18 ;  /* 0x000000121d127221 */ /* 0x000fc60000000000 */
        /* <DEDUP_REMOVED lines=157> */
[----:B--2---:R-:W-:-:S03]  /*f940*/  FADD R225, R108, R225 ;  /* 0x000000e16ce17221 */ /* 0x004fc60000000000 */
[----:B------:R-:W2:Y:S01]  /*f950*/  LDL.LU R105, [R1+0x524] ;  /* 0x0005240001697983 */ /* 0x000ea20000300800 */
[----:B----4-:R-:W-:-:S03]  /*f960*/  FADD R226, R109, R226 ;  /* 0x000000e26de27221 */ /* 0x010fc60000000000 */
[----:B------:R-:W4:Y:S01]  /*f970*/  LDL.LU R106, [R1+0x520] ;  /* 0x00052000016a7983 */ /* 0x000f220000300800 */
[----:B---3--:R-:W-:-:S03]  /*f980*/  FADD R227, R110, R227 ;  /* 0x000000e36ee37221 */ /* 0x008fc60000000000 */
        /* <DEDUP_REMOVED lines=15> */
[----:B------:R-:W-:-:S01]  /*fa80*/  FADD R235, R118, R235 ;  /* 0x000000eb76eb7221 */ /* 0x000fc20000000000 */
[----:B------:R-:W-:Y:S02]  /*fa90*/  FADD R122, R121, R122 ;  /* 0x0000007a797a7221 */ /* 0x000fe40000000000 */
[----:B------:R-:W3:Y:S01]  /*faa0*/  LDL.LU R115, [R1+0x4fc] ;  /* 0x0004fc0001737983 */ /* 0x000ee20000300800 */
[----:B------:R-:W-:-:S03]  /*fab0*/  FADD R236, R119, R236 ;  /* 0x000000ec77ec7221 */ /* 0x000fc60000000000 */
[----:B------:R-:W3:Y:S01]  /*fac0*/  LDL.LU R116, [R1+0x4f8] ;  /* 0x0004f80001747983 */ /* 0x000ee20000300800 */
[----:B------:R-:W-:-:S03]  /*fad0*/  FADD R237, R120, R237 ;  /* 0x000000ed78ed7221 */ /* 0x000fc60000000000 */
[----:B------:R-:W3:Y:S01]  /*fae0*/  LDL.LU R117, [R1+0x4f4] ;  /* 0x0004f40001757983 */ /* 0x000ee20000300800 */
[----:B------:R-:W-:-:S03]  /*faf0*/  FADD R124, R123, R124 ;  /* 0x0000007c7b7c7221 */ /* 0x000fc60000000000 */
[----:B------:R-:W3:Y:S04]  /*fb00*/  LDL.LU R118, [R1+0x4f0] ;  /* 0x0004f00001767983 */ /* 0x000ee80000300800 */
[----:B------:R-:W3:Y:S01]  /*fb10*/  LDL.LU R119, [R1+0x4ec] ;  /* 0x0004ec0001777983 */ /* 0x000ee20000300800 */
[----:B------:R-:W-:-:S03]  /*fb20*/  FADD R126, R125, R126 ;  /* 0x0000007e7d7e7221 */ /* 0x000fc60000000000 */
[----:B------:R-:W3:Y:S04]  /*fb30*/  LDL.LU R120, [R1+0x4e8] ;  /* 0x0004e80001787983 */ /* 0x000ee80000300800 */
[----:B------:R-:W3:Y:S04]  /*fb40*/  LDL.LU R121, [R1+0x4e4] ;  /* 0x0004e40001797983 */ /* 0x000ee80000300800 */
[----:B------:R0:W-:Y:S01]  /*fb50*/  STL [R1+0x200], R122 ;  /* 0x0002007a01007387 */ /* 0x0001e20000100800 */
[----:B------:R-:W-:-:S01]  /*fb60*/  FADD R150, R127, R150 ;  /* 0x000000967f967221 */ /* 0x000fc20000000000 */
[----:B------:R-:W-:Y:S01]  /*fb70*/  FADD R146, R148, R146 ;  /* 0x0000009294927221 */ /* 0x000fe20000000000 */
[----:B------:R-:W-:-:S01]  /*fb80*/  FADD R143, R144, R143 ;  /* 0x0000008f908f7221 */ /* 0x000fc20000000000 */
[----:B------:R-:W-:Y:S01]  /*fb90*/  FADD R141, R142, R141 ;  /* 0x0000008d8e8d7221 */ /* 0x000fe20000000000 */
[----:B0-----:R-:W3:Y:S04]  /*fba0*/  LDL.LU R122, [R1+0x4e0] ;  /* 0x0004e000017a7983 */ /* 0x001ee80000300800 */
[----:B------:R-:W3:Y:S04]  /*fbb0*/  LDL.LU R123, [R1+0x4dc] ;  /* 0x0004dc00017b7983 */ /* 0x000ee80000300800 */
[----:B------:R0:W-:Y:S01]  /*fbc0*/  STL [R1+0x204], R124 ;  /* 0x0002047c01007387 */ /* 0x0001e20000100800 */
[----:B------:R-:W-:-:S01]  /*fbd0*/  FADD R139, R140, R139 ;  /* 0x0000008b8c8b7221 */ /* 0x000fc20000000000 */
[----:B------:R-:W-:Y:S01]  /*fbe0*/  FADD R137, R138, R137 ;  /* 0x000000898a897221 */ /* 0x000fe20000000000 */
[----:B------:R-:W-:-:S01]  /*fbf0*/  FADD R135, R136, R135 ;  /* 0x0000008788877221 */ /* 0x000fc20000000000 */
[----:B0-----:R-:W3:Y:S04]  /*fc00*/  LDL.LU R124, [R1+0x4d8] ;  /* 0x0004d800017c7983 */ /* 0x001ee80000300800 */
[----:B------:R-:W3:Y:S04]  /*fc10*/  LDL.LU R125, [R1+0x4d4] ;  /* 0x0004d400017d7983 */ /* 0x000ee80000300800 */
[----:B------:R0:W-:Y:S01]  /*fc20*/  STL [R1+0x208], R126 ;  /* 0x0002087e01007387 */ /* 0x0001e20000100800 */
[----:B------:R-:W-:-:S01]  /*fc30*/  FADD R131, R133, R131 ;  /* 0x0000008385837221 */ /* 0x000fc20000000000 */
[----:B------:R-:W-:-:S02]  /*fc40*/  FADD R0, R129, R0 ;  /* 0x0000000081007221 */ /* 0x000fc40000000000 */
[----:B0-----:R-:W3:Y:S04]  /*fc50*/  LDL.LU R126, [R1+0x4d0] ;  /* 0x0004d000017e7983 */ /* 0x001ee80000300800 */
[----:B------:R-:W3:Y:S04]  /*fc60*/  LDL.LU R127, [R1+0x4cc] ;  /* 0x0004cc00017f7983 */ /* 0x000ee80000300800 */
[----:B------:R-:W-:Y:S04]  /*fc70*/  STL [R1+0x20c], R150 ;  /* 0x00020c9601007387 */ /* 0x000fe80000100800 */
[----:B------:R-:W-:Y:S04]  /*fc80*/  STL [R1+0x210], R146 ;  /* 0x0002109201007387 */ /* 0x000fe80000100800 */
[----:B------:R-:W-:Y:S04]  /*fc90*/  STL [R1+0x214], R143 ;  /* 0x0002148f01007387 */ /* 0x000fe80000100800 */
[----:B------:R-:W-:Y:S04]  /*fca0*/  STL [R1+0x218], R141 ;  /* 0x0002188d01007387 */ /* 0x000fe80000100800 */
[----:B------:R-:W-:Y:S04]  /*fcb0*/  STL [R1+0x21c], R139 ;  /* 0x00021c8b01007387 */ /* 0x000fe80000100800 */
[----:B------:R-:W-:Y:S04]  /*fcc0*/  STL [R1+0x220], R137 ;  /* 0x0002208901007387 */ /* 0x000fe80000100800 */
[----:B------:R-:W2:Y:S04]  /*fcd0*/  LDL.LU R129, [R1+0x230] ;  /* 0x0002300001817983 */ /* 0x000ea80000300800 */
[----:B------:R-:W-:Y:S04]  /*fce0*/  STL [R1+0x224], R135 ;  /* 0x0002248701007387 */ /* 0x000fe80000100800 */
[----:B------:R0:W-:Y:S04]  /*fcf0*/  STL [R1+0x228], R131 ;  /* 0x0002288301007387 */ /* 0x0001e80000100800 */
[----:B0-----:R-:W4:Y:S04]  /*fd00*/  LDL.LU R131, [R1+0x234] ;  /* 0x0002340001837983 */ /* 0x001f280000300800 */
[----:B------:R-:W3:Y:S04]  /*fd10*/  LDL.LU R133, [R1+0x238] ;  /* 0x0002380001857983 */ /* 0x000ee80000300800 */
[----:B------:R0:W-:Y:S04]  /*fd20*/  STL [R1+0x22c], R0 ;  /* 0x00022c0001007387 */ /* 0x0001e80000100800 */
[----:B------:R-:W3:Y:S04]  /*fd30*/  LDL.LU R135, [R1+0x23c] ;  /* 0x00023c0001877983 */ /* 0x000ee80000300800 */
        /* <DEDUP_REMOVED lines=12> */
[----:B0-----:R-:W3:Y:S01]  /*fe00*/  LDL.LU R0, [R1+0x270] ;  /* 0x0002700001007983 */ /* 0x001ee20000300800 */
[----:B--2---:R-:W-:-:S03]  /*fe10*/  FADD R129, R128, R129 ;  /* 0x0000008180817221 */ /* 0x004fc60000000000 */
[----:B------:R-:W2:Y:S04]  /*fe20*/  LDL.LU R128, [R1+0x4c8] ;  /* 0x0004c80001807983 */ /* 0x000ea80000300800 */
[----:B------:R0:W-:Y:S04]  /*fe30*/  STL [R1+0x230], R129 ;  /* 0x0002308101007387 */ /* 0x0001e80000100800 */
[----:B0-----:R-:W2:Y:S01]  /*fe40*/  LDL.LU R129, [R1+0x4c4] ;  /* 0x0004c40001817983 */ /* 0x001ea20000300800 */
[----:B----4-:R-:W-:-:S03]  /*fe50*/  FADD R131, R130, R131 ;  /* 0x0000008382837221 */ /* 0x010fc60000000000 */
[----:B------:R-:W4:Y:S01]  /*fe60*/  LDL.LU R130, [R1+0x4c0] ;  /* 0x0004c00001827983 */ /* 0x000f220000300800 */
[----:B---3--:R-:W-:-:S03]  /*fe70*/  FADD R133, R132, R133 ;  /* 0x0000008584857221 */ /* 0x008fc60000000000 */
[----:B------:R0:W-:Y:S01]  /*fe80*/  STL [R1+0x234], R131 ;  /* 0x0002348301007387 */ /* 0x0001e20000100800 */
[----:B------:R-:W-:-:S03]  /*fe90*/  FADD R135, R134, R135 ;  /* 0x0000008786877221 */ /* 0x000fc60000000000 */
[----:B0-----:R-:W3:Y:S01]  /*fea0*/  LDL.LU R131, [R1+0x4bc] ;  /* 0x0004bc0001837983 */ /* 0x001ee20000300800 */
[----:B------:R-:W-:-:S03]  /*feb0*/  FADD R150, R151, R150 ;  /* 0x0000009697967221 */ /* 0x000fc60000000000 */
[----:B------:R-:W3:Y:S01]  /*fec0*/  LDL.LU R132, [R1+0x4b8] ;  /* 0x0004b80001847983 */ /* 0x000ee20000300800 */
[----:B------:R-:W-:-:S03]  /*fed0*/  FADD R148, R149, R148 ;  /* 0x0000009495947221 */ /* 0x000fc60000000000 */
[----:B------:R0:W-:Y:S01]  /*fee0*/  STL [R1+0x238], R133 ;  /* 0x0002388501007387 */ /* 0x0001e20000100800 */
[----:B------:R-:W-:-:S01]  /*fef0*/  FADD R146, R147, R146 ;  /* 0x0000009293927221 */ /* 0x000fc20000000000 */
[----:B------:R-:W-:Y:S02]  /*ff00*/  FADD R144, R145, R144 ;  /* 0x0000009091907221 */ /* 0x000fe40000000000 */
[----:B0-----:R-:W3:Y:S01]  /*ff10*/  LDL.LU R133, [R1+0x4b4] ;  /* 0x0004b40001857983 */ /* 0x001ee20000300800 */
[----:B------:R-:W-:-:S03]  /*ff20*/  FADD R143, R24, R143 ;  /* 0x0000008f188f7221 */ /* 0x000fc60000000000 */
[----:B------:R-:W3:Y:S01]  /*ff30*/  LDL.LU R134, [R1+0x4b0] ;  /* 0x0004b00001867983 */ /* 0x000ee20000300800 */
[----:B------:R-:W-:-:S03]  /*ff40*/  FADD R142, R25, R142 ;  /* 0x0000008e198e7221 */ /* 0x000fc60000000000 */
[----:B------:R0:W-:Y:S01]  /*ff50*/  STL [R1+0x23c], R135 ;  /* 0x00023c8701007387 */ /* 0x0001e20000100800 */
[----:B------:R-:W-:-:S01]  /*ff60*/  FADD R141, R26, R141 ;  /* 0x0000008d1a8d7221 */ /* 0x000fc20000000000 */
[----:B------:R-:W-:Y:S01]  /*ff70*/  FADD R140, R27, R140 ;  /* 0x0000008c1b8c7221 */ /* 0x000fe20000000000 */
[----:B------:R-:W-:-:S01]  /*ff80*/  FADD R139, R28, R139 ;  /* 0x0000008b1c8b7221 */ /* 0x000fc20000000000 */
[----:B0-----:R-:W3:Y:S01]  /*ff90*/  LDL.LU R135, [R1+0x4ac] ;  /* 0x0004ac0001877983 */ /* 0x001ee20000300800 */
[----:B------:R-:W-:-:S03]  /*ffa0*/  FADD R138, R29, R138 ;  /* 0x0000008a1d8a7221 */ /* 0x000fc60000000000 */
[----:B------:R0:W-:Y:S01]  /*ffb0*/  STL [R1+0x240], R150 ;  /* 0x0002409601007387 */ /* 0x0001e20000100800 */
[----:B------:R-:W-:-:S03]  /*ffc0*/  FADD R137, R30, R137 ;  /* 0x000000891e897221 */ /* 0x000fc60000000000 */
[----:B------:R1:W-:Y:S01]  /*ffd0*/  STL [R1+0x244], R148 ;  /* 0x0002449401007387 */ /* 0x0003e20000100800 */
[----:B------:R-:W-:-:S03]  /*ffe0*/  FADD R136, R31, R136 ;  /* 0x000000881f887221 */ /* 0x000fc60000000000 */
[----:B------:R1:W-:Y:S01]  /*fff0*/  STL [R1+0x248], R146 ;  /* 0x0002489201007387 */ /* 0x0003e20000100800 */
[----:B------:R-:W-:-:S03]  /*10000*/  FADD R0, R32, R0 ;  /* 0x0000000020007221 */ /* 0x000fc60000000000 */
[----:B------:R1:W-:Y:S04]  /*10010*/  STL [R1+0x24c], R144 ;  /* 0x00024c9001007387 */ /* 0x0003e80000100800 */
[----:B------:R1:W-:Y:S04]  /*10020*/  STL [R1+0x250], R143 ;  /* 0x0002508f01007387 */ /* 0x0003e80000100800 */
[----:B------:R1:W-:Y:S04]  /*10030*/  STL [R1+0x254], R142 ;  /* 0x0002548e01007387 */ /* 0x0003e80000100800 */
[----:B------:R1:W-:Y:S04]  /*10040*/  STL [R1+0x258], R141 ;  /* 0x0002588d01007387 */ /* 0x0003e80000100800 */
[----:B------:R1:W-:Y:S04]  /*10050*/  STL [R1+0x25c], R140 ;  /* 0x00025c8c01007387 */ /* 0x0003e80000100800 */
[----:B------:R1:W-:Y:S04]  /*10060*/  STL [R1+0x260], R139 ;  /* 0x0002608b01007387 */ /* 0x0003e80000100800 */
[----:B------:R1:W-:Y:S04]  /*10070*/  STL [R1+0x264], R138 ;  /* 0x0002648a01007387 */ /* 0x0003e80000100800 */
[----:B------:R-:W2:Y:S04]  /*10080*/  LDL.LU R151, [R1+0x274] ;  /* 0x0002740001977983 */ /* 0x000ea80000300800 */
[----:B------:R1:W-:Y:S04]  /*10090*/  STL [R1+0x268], R137 ;  /* 0x0002688901007387 */ /* 0x0003e80000100800 */
[----:B0-----:R-:W4:Y:S04]  /*100a0*/  LDL.LU R150, [R1+0x278] ;  /* 0x0002780001967983 */ /* 0x001f280000300800 */
[----:B------:R0:W-:Y:S04]  /*100b0*/  STL [R1+0x26c], R136 ;  /* 0x00026c8801007387 */ /* 0x0001e80000100800 */
[----:B------:R-:W3:Y:S04]  /*100c0*/  LDL.LU R149, [R1+0x27c] ;  /* 0x00027c0001957983 */ /* 0x000ee80000300800 */
[----:B------:R0:W-:Y:S04]  /*100d0*/  STL [R1+0x270], R0 ;  /* 0x0002700001007387 */ /* 0x0001e80000100800 */
[----:B-1----:R-:W3:Y:S04]  /*100e0*/  LDL.LU R148, [R1+0x280] ;  /* 0x0002800001947983 */ /* 0x002ee80000300800 */
        /* <DEDUP_REMOVED lines=11> */
[----:B0-----:R-:W3:Y:S04]  /*101a0*/  LDL.LU R136, [R1+0x2b0] ;  /* 0x0002b00001887983 */ /* 0x001ee80000300800 */
[----:B------:R-:W3:Y:S01]  /*101b0*/  LDL.LU R0, [R1+0x2b4] ;  /* 0x0002b40001007983 */ /* 0x000ee20000300800 */
[----:B--2---:R-:W-:-:S05]  /*101c0*/  FADD R151, R33, R151 ;  /* 0x0000009721977221 */ /* 0x004fca0000000000 */
[----:B------:R0:W-:Y:S01]  /*101d0*/  STL [R1+0x274], R151 ;  /* 0x0002749701007387 */ /* 0x0001e20000100800 */
[----:B----4-:R-:W-:-:S05]  /*101e0*/  FADD R150, R34, R150 ;  /* 0x0000009622967221 */ /* 0x010fca0000000000 */
[----:B------:R1:W-:Y:S01]  /*101f0*/  STL [R1+0x278], R150 ;  /* 0x0002789601007387 */ /* 0x0003e20000100800 */
[----:B---3--:R-:W-:-:S05]  /*10200*/  FADD R149, R35, R149 ;  /* 0x0000009523957221 */ /* 0x008fca0000000000 */
[----:B------:R2:W-:Y:S01]  /*10210*/  STL [R1+0x27c], R149 ;  /* 0x00027c9501007387 */ /* 0x0005e20000100800 */
[----:B------:R-:W-:-:S01]  /*10220*/  FADD R148, R36, R148 ;  /* 0x0000009424947221 */ /* 0x000fc20000000000 */
[----:B------:R-:W-:-:S04]  /*10230*/  FADD R147, R37, R147 ;  /* 0x0000009325937221 */ /* 0x000fc80000000000 */
[----:B------:R3:W-:Y:S01]  /*10240*/  STL [R1+0x280], R148 ;  /* 0x0002809401007387 */ /* 0x0007e20000100800 */
[----:B------:R-:W-:-:S03]  /*10250*/  FADD R146, R38, R146 ;  /* 0x0000009226927221 */ /* 0x000fc60000000000 */
        /* <DEDUP_REMOVED lines=20> */
[----:B0-----:R-:W4:Y:S01]  /*103a0*/  LDL.LU R151, [R1+0x2b8] ;  /* 0x0002b80001977983 */ /* 0x001f220000300800 */
[----:B------:R-:W-:-:S03]  /*103b0*/  FADD R0, R49, R0 ;  /* 0x0000000031007221 */ /* 0x000fc60000000000 */
[----:B------:R0:W-:Y:S04]  /*103c0*/  STL [R1+0x2ac], R137 ;  /* 0x0002ac8901007387 */ /* 0x0001e80000100800 */
[----:B-1----:R-:W4:Y:S04]  /*103d0*/  LDL.LU R150, [R1+0x2bc] ;  /* 0x0002bc0001967983 */ /* 0x002f280000300800 */
[----:B------:R1:W-:Y:S04]  /*103e0*/  STL [R1+0x2b0], R136 ;  /* 0x0002b08801007387 */ /* 0x0003e80000100800 */
[----:B--2---:R-:W2:Y:S04]  /*103f0*/  LDL.LU R149, [R1+0x2c0] ;  /* 0x0002c00001957983 */ /* 0x004ea80000300800 */
[----:B------:R1:W-:Y:S04]  /*10400*/  STL [R1+0x2b4], R0 ;  /* 0x0002b40001007387 */ /* 0x0003e80000100800 */
[----:B---3--:R-:W3:Y:S04]  /*10410*/  LDL.LU R148, [R1+0x2c4] ;  /* 0x0002c40001947983 */ /* 0x008ee80000300800 */
[----:B----4-:R-:W4:Y:S04]  /*10420*/  LDL.LU R147, [R1+0x2c8] ;  /* 0x0002c80001937983 */ /* 0x010f280000300800 */
[----:B------:R-:W4:Y:S04]  /*10430*/  LDL.LU R146, [R1+0x2cc] ;  /* 0x0002cc0001927983 */ /* 0x000f280000300800 */
        /* <DEDUP_REMOVED lines=8> */
[----:B0-----:R-:W4:Y:S04]  /*104c0*/  LDL.LU R137, [R1+0x2f0] ;  /* 0x0002f00001897983 */ /* 0x001f280000300800 */
[----:B-1----:R-:W4:Y:S04]  /*104d0*/  LDL.LU R136, [R1+0x2f4] ;  /* 0x0002f40001887983 */ /* 0x002f280000300800 */
[----:B------:R-:W4:Y:S01]  /*104e0*/  LDL.LU R0, [R1+0x2f8] ;  /* 0x0002f80001007983 */ /* 0x000f220000300800 */
[----:B------:R-:W-:-:S01]  /*104f0*/  FADD R151, R50, R151 ;  /* 0x0000009732977221 */ /* 0x000fc20000000000 */
[----:B------:R-:W-:-:S04]  /*10500*/  FADD R150, R51, R150 ;  /* 0x0000009633967221 */ /* 0x000fc80000000000 */
[----:B------:R0:W-:Y:S01]  /*10510*/  STL [R1+0x2b8], R151 ;  /* 0x0002b89701007387 */ /* 0x0001e20000100800 */
[----:B--2---:R-:W-:-:S03]  /*10520*/  FADD R149, R52, R149 ;  /* 0x0000009534957221 */ /* 0x004fc60000000000 */
[----:B------:R1:W-:Y:S01]  /*10530*/  STL [R1+0x2bc], R150 ;  /* 0x0002bc9601007387 */ /* 0x0003e20000100800 */
[----:B---3--:R-:W-:-:S03]  /*10540*/  FADD R148, R53, R148 ;  /* 0x0000009435947221 */ /* 0x008fc60000000000 */
[----:B------:R2:W-:Y:S01]  /*10550*/  STL [R1+0x2c0], R149 ;  /* 0x0002c09501007387 */ /* 0x0005e20000100800 */
[----:B----4-:R-:W-:-:S03]  /*10560*/  FADD R147, R54, R147 ;  /* 0x0000009336937221 */ /* 0x010fc60000000000 */
        /* <DEDUP_REMOVED lines=198> */
[----:B------:R-:W-:Y:S01]  /*111d0*/  STL [R1+0x3c8], R151 ;  /* 0x0003c89701007387 */ /* 0x000fe20000100800 */
[----:B--2---:R-:W-:-:S03]  /*111e0*/  FADD R149, R120, R149 ;  /* 0x0000009578957221 */ /* 0x004fc60000000000 */
[----:B------:R-:W-:Y:S01]  /*111f0*/  STL [R1+0x3cc], R150 ;  /* 0x0003cc9601007387 */ /* 0x000fe20000100800 */
[----:B---3--:R-:W-:-:S03]  /*11200*/  FADD R148, R121, R148 ;  /* 0x0000009479947221 */ /* 0x008fc60000000000 */
[----:B------:R-:W-:Y:S01]  /*11210*/  STL [R1+0x3d0], R149 ;  /* 0x0003d09501007387 */ /* 0x000fe20000100800 */
[----:B----4-:R-:W-:-:S03]  /*11220*/  FADD R147, R122, R147 ;  /* 0x000000937a937221 */ /* 0x010fc60000000000 */
[----:B------:R-:W-:Y:S01]  /*11230*/  STL [R1+0x3d4], R148 ;  /* 0x0003d49401007387 */ /* 0x000fe20000100800 */
[----:B------:R-:W-:-:S03]  /*11240*/  FADD R146, R123, R146 ;  /* 0x000000927b927221 */ /* 0x000fc60000000000 */
        /* <DEDUP_REMOVED lines=17> */
[----:B------:R-:W-:-:S01]  /*11360*/  FADD R137, R132, R137 ;  /* 0x0000008984897221 */ /* 0x000fc20000000000 */
[----:B------:R-:W-:Y:S02]  /*11370*/  FADD R136, R133, R136 ;  /* 0x0000008885887221 */ /* 0x000fe40000000000 */
[----:B------:R-:W-:Y:S04]  /*11380*/  STL [R1+0x3fc], R138 ;  /* 0x0003fc8a01007387 */ /* 0x000fe80000100800 */
[----:B------:R0:W-:Y:S04]  /*11390*/  STL [R1+0x404], R136 ;  /* 0x0004048801007387 */ /* 0x0001e80000100800 */
[----:B------:R1:W-:Y:S04]  /*113a0*/  STL [R1+0x400], R137 ;  /* 0x0004008901007387 */ /* 0x0003e80000100800 */
[----:B0-----:R-:W2:Y:S01]  /*113b0*/  LDL.LU R136, [R1+0x40c] ;  /* 0x00040c0001887983 */ /* 0x001ea20000300800 */
[----:B------:R-:W-:-:S03]  /*113c0*/  FADD R0, R134, R0 ;  /* 0x0000000086007221 */ /* 0x000fc60000000000 */
[----:B-1----:R-:W3:Y:S04]  /*113d0*/  LDL.LU R137, [R1+0x410] ;  /* 0x0004100001897983 */ /* 0x002ee80000300800 */
[----:B------:R-:W4:Y:S04]  /*113e0*/  LDL.LU R138, [R1+0x414] ;  /* 0x00041400018a7983 */ /* 0x000f280000300800 */
[----:B------:R0:W-:Y:S04]  /*113f0*/  STL [R1+0x408], R0 ;  /* 0x0004080001007387 */ /* 0x0001e80000100800 */
        /* <DEDUP_REMOVED lines=13> */
[----:B0-----:R-:W4:Y:S01]  /*114d0*/  LDL.LU R0, [R1+0x44c] ;  /* 0x00044c0001007983 */ /* 0x001f220000300800 */
[----:B--2---:R-:W-:-:S05]  /*114e0*/  FADD R136, R135, R136 ;  /* 0x0000008887887221 */ /* 0x004fca0000000000 */
[----:B------:R0:W-:Y:S04]  /*114f0*/  STL [R1+0x40c], R136 ;  /* 0x00040c8801007387 */ /* 0x0001e80000100800 */
[----:B0-----:R-:W3:Y:S02]  /*11500*/  LDL.LU R136, [R1+0x4a8] ;  /* 0x0004a80001887983 */ /* 0x001ee40000300800 */
[----:B---3--:R-:W-:-:S05]  /*11510*/  FADD R137, R136, R137 ;  /* 0x0000008988897221 */ /* 0x008fca0000000000 */
[----:B------:R0:W-:Y:S04]  /*11520*/  STL [R1+0x410], R137 ;  /* 0x0004108901007387 */ /* 0x0001e80000100800 */
[----:B0-----:R-:W4:Y:S02]  /*11530*/  LDL.LU R137, [R1+0x4a4] ;  /* 0x0004a40001897983 */ /* 0x001f240000300800 */
[----:B----4-:R-:W-:-:S05]  /*11540*/  FADD R138, R137, R138 ;  /* 0x0000008a898a7221 */ /* 0x010fca0000000000 */
[----:B------:R0:W-:Y:S04]  /*11550*/  STL [R1+0x414], R138 ;  /* 0x0004148a01007387 */ /* 0x0001e80000100800 */
[----:B0-----:R-:W2:Y:S02]  /*11560*/  LDL.LU R138, [R1+0x4a0] ;  /* 0x0004a000018a7983 */ /* 0x001ea40000300800 */
[----:B--2---:R-:W-:-:S05]  /*11570*/  FADD R139, R138, R139 ;  /* 0x0000008b8a8b7221 */ /* 0x004fca0000000000 */
        /* <DEDUP_REMOVED lines=37> */
[----:B0-----:R-:W2:Y:S01]  /*117d0*/  LDL.LU R151, [R1+0x46c] ;  /* 0x00046c0001977983 */ /* 0x001ea20000300800 */
[----:B------:R-:W-:Y:S01]  /*117e0*/  UMOV UR6, URZ ;  /* 0x0000003f00067c82 */ /* 0x000fe20008000000 */
[----:B--2---:R-:W-:-:S05]  /*117f0*/  FADD R0, R0, R151 ;  /* 0x0000009700007221 */ /* 0x004fca0000000000 */
[----:B------:R0:W-:Y:S02]  /*11800*/  STL [R1+0x44c], R0 ;  /* 0x00044c0001007387 */ /* 0x0001e40000100800 */
.L_x_28:
[----:B------:R-:W-:Y:S05]  /*11810*/  @!P2 BRA `(.L_x_29) ;  /* 0x000000000004a947 */ /* 0x000fea0003800000 */
[----:B------:R-:W-:Y:S01]  /*11820*/  BPT.TRAP 0x1 ;  /* 0x000000040000795c */ /* 0x000fe20000300000 */
.L_x_29:
[----:B-----5:R2:W-:Y:S04]  /*11830*/  STL [R1+0x46c], R2 ;  /* 0x00046c0201007387 */ /* 0x0205e80000100800 */
[----:B--2---:R-:W2:Y:S01]  /*11840*/  LDL R2, [R1+0x450] ;  /* 0x0004500001027983 */ /* 0x004ea20000100800 */
[----:B0-----:R-:W-:-:S05]  /*11850*/  IMAD.U32 R0, RZ, RZ, UR25 ;  /* 0x00000019ff007e24 */ /* 0x001fca000f8e00ff */
[----:B------:R-:W-:-:S05]  /*11860*/  @P0 LEA R0, R0, UR12, 0x3 ;  /* 0x0000000c00000c11 */ /* 0x000fca000f8e18ff */
[----:B------:R-:W-:Y:S01]  /*11870*/  @P0 VIADD R0, R0, 0x20 ;  /* 0x0000002000000836 */ /* 0x000fe20000000000 */
[----:B------:R-:W-:-:S06]  /*11880*/  UISETP.GT.U32.AND UP0, UPT, UR13, 0x1, UPT ;  /* 0x000000010d00788c */ /* 0x000fcc000bf04070 */
[----:B------:R-:W-:Y:S02]  /*11890*/  PLOP3.LUT P1, PT, PT, PT, UP0, 0x80, 0x0 ;  /* 0x000000000000781c */ /* 0x000fe40003f2f008 */
[----:B--2---:R-:W-:Y:S02]  /*118a0*/  @P0 PRMT R0, R2, 0x654, R0 ;  /* 0x0000065402000816 */ /* 0x004fe40000000000 */
[----:B------:R0:W5:Y:S02]  /*118b0*/  LDL.LU R2, [R1+0x46c] ;  /* 0x00046c0001027983 */ /* 0x0001640000300800 */
[----:B------:R0:W-:Y:S07]  /*118c0*/  @P0 SYNCS.ARRIVE.TRANS64.RED.A1T0 RZ, [R0+URZ], RZ ;  /* 0x000000ff00ff09a7 */ /* 0x0001ee000810043f */
[----:B------:R-:W-:Y:S05]  /*118d0*/  @P1 BRA `(.L_x_30) ;  /* 0x0000000000041947 */ /* 0x000fea0003800000 */
[----:B------:R-:W-:Y:S01]  /*118e0*/  BPT.TRAP 0x1 ;  /* 0x000000040000795c */ /* 0x000fe20000300000 */
.L_x_30:
[----:B------:R-:W-:Y:S02]  /*118f0*/  UISETP.GT.AND UP2, UPT, UR26, 0x1, UPT ;  /* 0x000000011a00788c */ /* 0x000fe4000bf44270 */
[----:B------:R-:W-:Y:S02]  /*11900*/  UIADD3 UR23, UR23, 0x1, URZ ;  /* 0x0000000117177890 */ /* 0x000fe4000fffe03f */
[----:B------:R-:W-:Y:S02]  /*11910*/  UIADD3 UR25, UR25, 0x1, URZ ;  /* 0x0000000119197890 */ /* 0x000fe4000fffe03f */
[----:B------:R-:W-:Y:S01]  /*11920*/  PLOP3.LUT P1, PT, PT, PT, UP2, 0x80, 0x0 ;  /* 0x000000000000781c */ /* 0x000fe20003f2f028 */
[----:B------:R-:W-:Y:S02]  /*11930*/  UISETP.NE.AND UP0, UPT, UR23, 0x4, UPT ;  /* 0x000000041700788c */ /* 0x000fe4000bf05270 */
[----:B------:R-:W-:Y:S02]  /*11940*/  UIADD3 UR16, UR26, -0x1, URZ ;  /* 0xffffffff1a107890 */ /* 0x000fe4000fffe03f */
[----:B------:R-:W-:-:S02]  /*11950*/  USEL UR8, URZ, 0x1, UP0 ;  /* 0x000000013f087887 */ /* 0x000fc40008000000 */
[----:B------:R-:W-:Y:S02]  /*11960*/  UISETP.NE.AND UP1, UPT, UR25, 0x4, UPT ;  /* 0x000000041900788c */ /* 0x000fe4000bf25270 */
[----:B------:R-:W-:Y:S02]  /*11970*/  ULOP3.LUT UR24, UR24, UR8, URZ, 0x3c, !UPT ;  /* 0x0000000818187292 */ /* 0x000fe4000f8e3c3f */
[----:B------:R-:W-:Y:S02]  /*11980*/  USEL UR23, UR23, URZ, UP0 ;  /* 0x0000003f17177287 */ /* 0x000fe40008000000 */
[----:B------:R-:W-:Y:S01]  /*11990*/  USEL UR25, UR25, URZ, UP1 ;  /* 0x0000003f19197287 */ /* 0x000fe20008800000 */
[----:B------:R-:W-:Y:S01]  /*119a0*/  UMOV UR8, 0x1 ;  /* 0x0000000100087882 */ /* 0x000fe20000000000 */
[----:B------:R-:W-:Y:S01]  /*119b0*/  UMOV UR26, UR16 ;  /* 0x00000010001a7c82 */ /* 0x000fe20008000000 */
[----:B------:R-:W-:Y:S09]  /*119c0*/  @P1 BRA `(.L_x_31) ;  /* 0xffffff7400741947 */ /* 0x000ff2000383ffff */
.L_x_23:
[----:B------:R-:W-:-:S04]  /*119d0*/  UISETP.NE.AND UP0, UPT, UR6, URZ, UPT ;  /* 0x0000003f0600728c */ /* 0x000fc8000bf05270 */
[----:B------:R-:W-:-:S06]  /*119e0*/  USEL UR6, URZ, 0x1, !UP0 ;  /* 0x000000013f067887 */ /* 0x000fcc000c000000 */
[----:B------:R-:W-:-:S13]  /*119f0*/  ISETP.NE.AND P1, PT, RZ, UR6, PT ;  /* 0x00000006ff007c0c */ /* 0x000fda000bf25270 */
[----:B------:R-:W-:Y:S05]  /*11a00*/  @!P1 BRA `(.L_x_32) ;  /* 0x0000003800189947 */ /* 0x000fea0003800000 */
[----:B------:R2:W-:Y:S04]  /*11a10*/  STL [R1+0x624], R41 ;  /* 0x0006242901007387 */ /* 0x0005e80000100800 */
[----:B--2---:R-:W2:Y:S04]  /*11a20*/  LDL.LU R41, [R1] ;  /* 0x0000000001297983 */ /* 0x004ea80000300800 */
[----:B------:R3:W-:Y:S04]  /*11a30*/  STL [R1+0x620], R42 ;  /* 0x0006202a01007387 */ /* 0x0007e80000100800 */
[----:B---3--:R-:W3:Y:S04]  /*11a40*/  LDL.LU R42, [R1+0x4] ;  /* 0x00000400012a7983 */ /* 0x008ee80000300800 */
[----:B------:R4:W-:Y:S04]  /*11a50*/  STL [R1+0x61c], R43 ;  /* 0x00061c2b01007387 */ /* 0x0009e80000100800 */
[----:B----4-:R-:W4:Y:S04]  /*11a60*/  LDL.LU R43, [R1+0x8] ;  /* 0x00000800012b7983 */ /* 0x010f280000300800 */
[----:B------:R0:W-:Y:S04]  /*11a70*/  STL [R1+0x618], R44 ;  /* 0x0006182c01007387 */ /* 0x0001e80000100800 */
[----:B0-----:R-:W4:Y:S04]  /*11a80*/  LDL.LU R44, [R1+0xc] ;  /* 0x00000c00012c7983 */ /* 0x001f280000300800 */
        /* <DEDUP_REMOVED lines=144> */
[----:B------:R-:W4:Y:S04]  /*12390*/  LDL.LU R0, [R1+0x204] ;  /* 0x0002040001007983 */ /* 0x000f280000300800 */
        /* <DEDUP_REMOVED lines=69> */
[----:B0-----:R-:W4:Y:S01]  /*127f0*/  LDL.LU R151, [R1+0x130] ;  /* 0x0001300001977983 */ /* 0x001f220000300800 */
[----:B--2--5:R-:W-:Y:S01]  /*12800*/  FADD R2, R41, R2 ;  /* 0x0000000229027221 */ /* 0x024fe20000000000 */
[----:B---3--:R-:W-:Y:S01]  /*12810*/  FADD R3, R42, R3 ;  /* 0x000000032a037221 */ /* 0x008fe20000000000 */
[----:B----4-:R-:W-:Y:S01]  /*12820*/  FADD R4, R43, R4 ;  /* 0x000000042b047221 */ /* 0x010fe20000000000 */
[----:B------:R-:W2:Y:S01]  /*12830*/  LDL.LU R41, [R1+0x624] ;  /* 0x0006240001297983 */ /* 0x000ea20000300800 */
[----:B------:R-:W-:Y:S01]  /*12840*/  FADD R5, R44, R5 ;  /* 0x000000052c057221 */ /* 0x000fe20000000000 */
[----:B------:R-:W-:-:S02]  /*12850*/  FADD R6, R45, R6 ;  /* 0x000000062d067221 */ /* 0x000fc40000000000 */
[----:B------:R-:W3:Y:S01]  /*12860*/  LDL.LU R42, [R1+0x620] ;  /* 0x00062000012a7983 */ /* 0x000ee20000300800 */
[----:B------:R-:W-:-:S03]  /*12870*/  FADD R7, R46, R7 ;  /* 0x000000072e077221 */ /* 0x000fc60000000000 */
[----:B------:R-:W4:Y:S01]  /*12880*/  LDL.LU R43, [R1+0x61c] ;  /* 0x00061c00012b7983 */ /* 0x000f220000300800 */
[----:B------:R-:W-:-:S03]  /*12890*/  FADD R8, R47, R8 ;  /* 0x000000082f087221 */ /* 0x000fc60000000000 */
[----:B------:R-:W2:Y:S01]  /*128a0*/  LDL.LU R44, [R1+0x618] ;  /* 0x00061800012c7983 */ /* 0x000ea20000300800 */
[----:B------:R-:W-:-:S03]  /*128b0*/  FADD R9, R48, R9 ;  /* 0x0000000930097221 */ /* 0x000fc60000000000 */
        /* <DEDUP_REMOVED lines=133> */
[----:B------:R-:W-:Y:S01]  /*13110*/  FADD R204, R115, R204 ;  /* 0x000000cc73cc7221 */ /* 0x000fe20000000000 */
[----:B------:R-:W-:Y:S02]  /*13120*/  FADD R118, R119, R118 ;  /* 0x0000007677767221 */ /* 0x000fe40000000000 */
[----:B------:R-:W2:Y:S01]  /*13130*/  LDL.LU R112, [R1+0x508] ;  /* 0x0005080001707983 */ /* 0x000ea20000300800 */
[----:B------:R-:W-:-:S03]  /*13140*/  FADD R205, R116, R205 ;  /* 0x000000cd74cd7221 */ /* 0x000fc60000000000 */
[----:B------:R-:W2:Y:S01]  /*13150*/  LDL.LU R113, [R1+0x504] ;  /* 0x0005040001717983 */ /* 0x000ea20000300800 */
[----:B------:R-:W-:-:S03]  /*13160*/  FADD R0, R117, R0 ;  /* 0x0000000075007221 */ /* 0x000fc60000000000 */
[----:B------:R-:W2:Y:S01]  /*13170*/  LDL.LU R114, [R1+0x500] ;  /* 0x0005000001727983 */ /* 0x000ea20000300800 */
[----:B------:R-:W-:-:S03]  /*13180*/  FADD R208, R149, R208 ;  /* 0x000000d095d07221 */ /* 0x000fc60000000000 */
[----:B------:R-:W2:Y:S04]  /*13190*/  LDL.LU R115, [R1+0x4fc] ;  /* 0x0004fc0001737983 */ /* 0x000ea80000300800 */
[----:B------:R-:W2:Y:S01]  /*131a0*/  LDL.LU R116, [R1+0x4f8] ;  /* 0x0004f80001747983 */ /* 0x000ea20000300800 */
[----:B------:R-:W-:Y:S01]  /*131b0*/  FADD R207, R150, R207 ;  /* 0x000000cf96cf7221 */ /* 0x000fe20000000000 */
[----:B------:R-:W-:Y:S01]  /*131c0*/  FADD R206, R151, R206 ;  /* 0x000000ce97ce7221 */ /* 0x000fe20000000000 */
[----:B------:R-:W-:Y:S01]  /*131d0*/  FADD R237, R120, R237 ;  /* 0x000000ed78ed7221 */ /* 0x000fe20000000000 */
[----:B------:R-:W3:Y:S01]  /*131e0*/  LDL.LU R117, [R1+0x1b8] ;  /* 0x0001b80001757983 */ /* 0x000ee20000300800 */
[----:B------:R-:W-:Y:S01]  /*131f0*/  FADD R236, R121, R236 ;  /* 0x000000ec79ec7221 */ /* 0x000fe20000000000 */
[----:B------:R-:W-:Y:S01]  /*13200*/  FADD R235, R122, R235 ;  /* 0x000000eb7aeb7221 */ /* 0x000fe20000000000 */
[----:B------:R-:W-:Y:S01]  /*13210*/  FADD R234, R123, R234 ;  /* 0x000000ea7bea7221 */ /* 0x000fe20000000000 */
[----:B------:R-:W3:Y:S01]  /*13220*/  LDL.LU R149, [R1+0x208] ;  /* 0x0002080001957983 */ /* 0x000ee20000300800 */
[----:B------:R-:W-:Y:S01]  /*13230*/  FADD R233, R124, R233 ;  /* 0x000000e97ce97221 */ /* 0x000fe20000000000 */
[----:B------:R-:W-:Y:S01]  /*13240*/  FADD R232, R125, R232 ;  /* 0x000000e87de87221 */ /* 0x000fe20000000000 */
[----:B------:R-:W-:Y:S01]  /*13250*/  FADD R231, R126, R231 ;  /* 0x000000e77ee77221 */ /* 0x000fe20000000000 */
[----:B------:R0:W-:Y:S01]  /*13260*/  STL [R1+0x200], R118 ;  /* 0x0002007601007387 */ /* 0x0001e20000100800 */
[----:B------:R-:W-:Y:S01]  /*13270*/  FADD R230, R127, R230 ;  /* 0x000000e67fe67221 */ /* 0x000fe20000000000 */
        /* <DEDUP_REMOVED lines=8> */
[----:B0-----:R-:W4:Y:S01]  /*13300*/  LDL.LU R118, [R1+0x1bc] ;  /* 0x0001bc0001767983 */ /* 0x001f220000300800 */
[----:B------:R-:W-:Y:S01]  /*13310*/  FADD R215, R142, R215 ;  /* 0x000000d78ed77221 */ /* 0x000fe20000000000 */
[----:B------:R-:W-:Y:S01]  /*13320*/  FADD R224, R133, R224 ;  /* 0x000000e085e07221 */ /* 0x000fe20000000000 */
[----:B------:R-:W-:Y:S01]  /*13330*/  FADD R214, R143, R214 ;  /* 0x000000d68fd67221 */ /* 0x000fe20000000000 */
[----:B------:R0:W-:Y:S01]  /*13340*/  STL [R1+0x204], R0 ;  /* 0x0002040001007387 */ /* 0x0001e20000100800 */
[----:B------:R-:W-:Y:S01]  /*13350*/  FADD R223, R134, R223 ;  /* 0x000000df86df7221 */ /* 0x000fe20000000000 */
[----:B------:R-:W-:Y:S01]  /*13360*/  FADD R213, R144, R213 ;  /* 0x000000d590d57221 */ /* 0x000fe20000000000 */
[----:B------:R-:W-:Y:S01]  /*13370*/  FADD R222, R135, R222 ;  /* 0x000000de87de7221 */ /* 0x000fe20000000000 */
[----:B------:R-:W4:Y:S01]  /*13380*/  LDL.LU R150, [R1+0x20c] ;  /* 0x00020c0001967983 */ /* 0x000f220000300800 */
[----:B------:R-:W-:Y:S01]  /*13390*/  FADD R212, R145, R212 ;  /* 0x000000d491d47221 */ /* 0x000fe20000000000 */
[----:B------:R-:W-:Y:S01]  /*133a0*/  FADD R221, R136, R221 ;  /* 0x000000dd88dd7221 */ /* 0x000fe20000000000 */
[----:B------:R-:W-:Y:S01]  /*133b0*/  FADD R211, R146, R211 ;  /* 0x000000d392d37221 */ /* 0x000fe20000000000 */
[----:B------:R-:W2:Y:S01]  /*133c0*/  LDL.LU R119, [R1+0x1c0] ;  /* 0x0001c00001777983 */ /* 0x000ea20000300800 */
[----:B------:R-:W-:Y:S01]  /*133d0*/  FADD R220, R137, R220 ;  /* 0x000000dc89dc7221 */ /* 0x000fe20000000000 */
[----:B------:R-:W-:Y:S01]  /*133e0*/  FADD R210, R147, R210 ;  /* 0x000000d293d27221 */ /* 0x000fe20000000000 */
[----:B------:R-:W-:Y:S01]  /*133f0*/  FADD R219, R138, R219 ;  /* 0x000000db8adb7221 */ /* 0x000fe20000000000 */
[----:B------:R-:W2:Y:S01]  /*13400*/  LDL.LU R151, [R1+0x210] ;  /* 0x0002100001977983 */ /* 0x000ea20000300800 */
[----:B------:R-:W-:-:S03]  /*13410*/  FADD R209, R148, R209 ;  /* 0x000000d194d17221 */ /* 0x000fc60000000000 */
[----:B------:R-:W2:Y:S04]  /*13420*/  LDL.LU R120, [R1+0x1c4] ;  /* 0x0001c40001787983 */ /* 0x000ea80000300800 */
[----:B0-----:R-:W2:Y:S04]  /*13430*/  LDL.LU R0, [R1+0x214] ;  /* 0x0002140001007983 */ /* 0x001ea80000300800 */
        /* <DEDUP_REMOVED lines=28> */
[----:B---3--:R-:W-:-:S03]  /*13600*/  FADD R149, R117, R149 ;  /* 0x0000009575957221 */ /* 0x008fc60000000000 */
[----:B------:R-:W3:Y:S04]  /*13610*/  LDL.LU R117, [R1+0x4f4] ;  /* 0x0004f40001757983 */ /* 0x000ee80000300800 */
[----:B------:R0:W-:Y:S04]  /*13620*/  STL [R1+0x208], R149 ;  /* 0x0002089501007387 */ /* 0x0001e80000100800 */
[----:B0-----:R-:W3:Y:S01]  /*13630*/  LDL.LU R149, [R1+0x250] ;  /* 0x0002500001957983 */ /* 0x001ee20000300800 */
[----:B----4-:R-:W-:-:S03]  /*13640*/  FADD R150, R118, R150 ;  /* 0x0000009676967221 */ /* 0x010fc60000000000 */
[----:B------:R-:W4:Y:S04]  /*13650*/  LDL.LU R118, [R1+0x4f0] ;  /* 0x0004f00001767983 */ /* 0x000f280000300800 */
[----:B------:R0:W-:Y:S01]  /*13660*/  STL [R1+0x20c], R150 ;  /* 0x00020c9601007387 */ /* 0x0001e20000100800 */
[----:B--2---:R-:W-:-:S03]  /*13670*/  FADD R151, R119, R151 ;  /* 0x0000009777977221 */ /* 0x004fc60000000000 */
[----:B0-----:R-:W2:Y:S04]  /*13680*/  LDL.LU R150, [R1+0x254] ;  /* 0x0002540001967983 */ /* 0x001ea80000300800 */
[----:B------:R-:W4:Y:S04]  /*13690*/  LDL.LU R119, [R1+0x4ec] ;  /* 0x0004ec0001777983 */ /* 0x000f280000300800 */
[----:B------:R0:W-:Y:S04]  /*136a0*/  STL [R1+0x210], R151 ;  /* 0x0002109701007387 */ /* 0x0001e80000100800 */
[----:B0-----:R-:W4:Y:S01]  /*136b0*/  LDL.LU R151, [R1+0x258] ;  /* 0x0002580001977983 */ /* 0x001f220000300800 */
[----:B------:R-:W-:Y:S01]  /*136c0*/  FADD R0, R120, R0 ;  /* 0x0000000078007221 */ /* 0x000fe20000000000 */
[----:B------:R-:W-:-:S02]  /*136d0*/  FADD R122, R121, R122 ;  /* 0x0000007a797a7221 */ /* 0x000fc40000000000 */
[----:B------:R-:W4:Y:S01]  /*136e0*/  LDL.LU R120, [R1+0x4e8] ;  /* 0x0004e80001787983 */ /* 0x000f220000300800 */
[----:B------:R-:W-:-:S03]  /*136f0*/  FADD R124, R123, R124 ;  /* 0x0000007c7b7c7221 */ /* 0x000fc60000000000 */
[----:B------:R0:W-:Y:S01]  /*13700*/  STL [R1+0x214], R0 ;  /* 0x0002140001007387 */ /* 0x0001e20000100800 */
[----:B------:R-:W-:-:S03]  /*13710*/  FADD R126, R125, R126 ;  /* 0x0000007e7d7e7221 */ /* 0x000fc60000000000 */
[----:B0-----:R-:W4:Y:S04]  /*13720*/  LDL.LU R0, [R1+0x25c] ;  /* 0x00025c0001007983 */ /* 0x001f280000300800 */
[----:B------:R-:W4:Y:S04]  /*13730*/  LDL.LU R121, [R1+0x4e4] ;  /* 0x0004e40001797983 */ /* 0x000f280000300800 */
[----:B------:R0:W-:Y:S01]  /*13740*/  STL [R1+0x218], R122 ;  /* 0x0002187a01007387 */ /* 0x0001e20000100800 */
[----:B------:R-:W-:Y:S01]  /*13750*/  FADD R128, R127, R128 ;  /* 0x000000807f807221 */ /* 0x000fe20000000000 */
[----:B------:R-:W-:-:S02]  /*13760*/  FADD R139, R129, R139 ;  /* 0x0000008b818b7221 */ /* 0x000fc40000000000 */
[----:B0-----:R-:W4:Y:S04]  /*13770*/  LDL.LU R122, [R1+0x4e0] ;  /* 0x0004e000017a7983 */ /* 0x001f280000300800 */
[----:B------:R-:W4:Y:S04]  /*13780*/  LDL.LU R123, [R1+0x4dc] ;  /* 0x0004dc00017b7983 */ /* 0x000f280000300800 */
[----:B------:R0:W-:Y:S01]  /*13790*/  STL [R1+0x21c], R124 ;  /* 0x00021c7c01007387 */ /* 0x0001e20000100800 */
[----:B------:R-:W-:-:S03]  /*137a0*/  FADD R140, R130, R140 ;  /* 0x0000008c828c7221 */ /* 0x000fc60000000000 */
        /* <DEDUP_REMOVED lines=34> */
[----:B------:R0:W-:Y:S04]  /*139d0*/  STL [R1+0x240], R145 ;  /* 0x0002409101007387 */ /* 0x0001e80000100800 */
[----:B0-----:R-:W4:Y:S04]  /*139e0*/  LDL.LU R145, [R1+0x278] ;  /* 0x0002780001917983 */ /* 0x001f280000300800 */
[----:B------:R-:W4:Y:S04]  /*139f0*/  LDL.LU R136, [R1+0x4a8] ;  /* 0x0004a80001887983 */ /* 0x000f280000300800 */
[----:B------:R0:W-:Y:S04]  /*13a00*/  STL [R1+0x244], R146 ;  /* 0x0002449201007387 */ /* 0x0001e80000100800 */
[----:B0-----:R-:W4:Y:S04]  /*13a10*/  LDL.LU R146, [R1+0x27c] ;  /* 0x00027c0001927983 */ /* 0x001f280000300800 */
[----:B------:R-:W4:Y:S04]  /*13a20*/  LDL.LU R137, [R1+0x4a4] ;  /* 0x0004a40001897983 */ /* 0x000f280000300800 */
[----:B------:R0:W-:Y:S04]  /*13a30*/  STL [R1+0x248], R147 ;  /* 0x0002489301007387 */ /* 0x0001e80000100800 */
[----:B0-----:R-:W4:Y:S04]  /*13a40*/  LDL.LU R147, [R1+0x280] ;  /* 0x0002800001937983 */ /* 0x001f280000300800 */
[----:B------:R-:W4:Y:S01]  /*13a50*/  LDL.LU R138, [R1+0x4a0] ;  /* 0x0004a000018a7983 */ /* 0x000f220000300800 */
[----:B---3--:R-:W-:-:S03]  /*13a60*/  FADD R149, R24, R149 ;  /* 0x0000009518957221 */ /* 0x008fc60000000000 */
[----:B------:R0:W-:Y:S04]  /*13a70*/  STL [R1+0x24c], R148 ;  /* 0x00024c9401007387 */ /* 0x0001e80000100800 */
[----:B0-----:R-:W3:Y:S04]  /*13a80*/  LDL.LU R148, [R1+0x284] ;  /* 0x0002840001947983 */ /* 0x001ee80000300800 */
[----:B------:R0:W-:Y:S01]  /*13a90*/  STL [R1+0x250], R149 ;  /* 0x0002509501007387 */ /* 0x0001e20000100800 */
[----:B--2---:R-:W-:-:S03]  /*13aa0*/  FADD R150, R25, R150 ;  /* 0x0000009619967221 */ /* 0x004fc60000000000 */
[----:B0-----:R-:W2:Y:S04]  /*13ab0*/  LDL.LU R149, [R1+0x288] ;  /* 0x0002880001957983 */ /* 0x001ea80000300800 */
[----:B------:R0:W-:Y:S04]  /*13ac0*/  STL [R1+0x254], R150 ;  /* 0x0002549601007387 */ /* 0x0001e80000100800 */
[----:B0-----:R-:W2:Y:S01]  /*13ad0*/  LDL.LU R150, [R1+0x28c] ;  /* 0x00028c0001967983 */ /* 0x001ea20000300800 */
[----:B----4-:R-:W-:-:S05]  /*13ae0*/  FADD R151, R26, R151 ;  /* 0x000000971a977221 */ /* 0x010fca0000000000 */
[----:B------:R0:W-:Y:S04]  /*13af0*/  STL [R1+0x258], R151 ;  /* 0x0002589701007387 */ /* 0x0001e80000100800 */
[----:B0-----:R-:W4:Y:S01]  /*13b00*/  LDL.LU R151, [R1+0x290] ;  /* 0x0002900001977983 */ /* 0x001f220000300800 */
[----:B------:R-:W-:-:S03]  /*13b10*/  FADD R0, R27, R0 ;  /* 0x000000001b007221 */ /* 0x000fc60000000000 */
[----:B------:R-:W4:Y:S04]  /*13b20*/  LDL.LU R27, [R1+0x2c8] ;  /* 0x0002c800011b7983 */ /* 0x000f280000300800 */
[----:B------:R-:W4:Y:S04]  /*13b30*/  LDL.LU R26, [R1+0x2cc] ;  /* 0x0002cc00011a7983 */ /* 0x000f280000300800 */
[----:B------:R-:W4:Y:S04]  /*13b40*/  LDL.LU R25, [R1+0x2d0] ;  /* 0x0002d00001197983 */ /* 0x000f280000300800 */
[----:B------:R0:W-:Y:S04]  /*13b50*/  STL [R1+0x25c], R0 ;  /* 0x00025c0001007387 */ /* 0x0001e80000100800 */
[----:B------:R-:W4:Y:S04]  /*13b60*/  LDL.LU R24, [R1+0x2d4] ;  /* 0x0002d40001187983 */ /* 0x000f280000300800 */
[----:B0-----:R-:W4:Y:S01]  /*13b70*/  LDL.LU R0, [R1+0x2d8] ;  /* 0x0002d80001007983 */ /* 0x001f220000300800 */
[----:B------:R-:W-:-:S05]  /*13b80*/  FADD R139, R28, R139 ;  /* 0x0000008b1c8b7221 */ /* 0x000fca0000000000 */
[----:B------:R0:W-:Y:S04]  /*13b90*/  STL [R1+0x260], R139 ;  /* 0x0002608b01007387 */ /* 0x0001e80000100800 */
[----:B0-----:R-:W4:Y:S01]  /*13ba0*/  LDL.LU R139, [R1+0x49c] ;  /* 0x00049c00018b7983 */ /* 0x001f220000300800 */
[----:B------:R-:W-:-:S03]  /*13bb0*/  FADD R140, R29, R140 ;  /* 0x0000008c1d8c7221 */ /* 0x000fc60000000000 */
[----:B------:R-:W4:Y:S04]  /*13bc0*/  LDL.LU R28, [R1+0x2c4] ;  /* 0x0002c400011c7983 */ /* 0x000f280000300800 */
        /* <DEDUP_REMOVED lines=30> */
[----:B---3--:R-:W-:-:S03]  /*13db0*/  FADD R148, R37, R148 ;  /* 0x0000009425947221 */ /* 0x008fc60000000000 */
[----:B------:R-:W3:Y:S04]  /*13dc0*/  LDL.LU R36, [R1+0x2a4] ;  /* 0x0002a40001247983 */ /* 0x000ee80000300800 */
[----:B------:R0:W-:Y:S01]  /*13dd0*/  STL [R1+0x284], R148 ;  /* 0x0002849401007387 */ /* 0x0001e20000100800 */
[----:B--2---:R-:W-:-:S03]  /*13de0*/  FADD R149, R38, R149 ;  /* 0x0000009526957221 */ /* 0x004fc60000000000 */
[----:B0-----:R-:W2:Y:S04]  /*13df0*/  LDL.LU R148, [R1+0x478] ;  /* 0x0004780001947983 */ /* 0x001ea80000300800 */
[----:B------:R-:W2:Y:S04]  /*13e00*/  LDL.LU R37, [R1+0x2a0] ;  /* 0x0002a00001257983 */ /* 0x000ea80000300800 */
[----:B------:R0:W-:Y:S01]  /*13e10*/  STL [R1+0x288], R149 ;  /* 0x0002889501007387 */ /* 0x0001e20000100800 */
[----:B------:R-:W-:-:S03]  /*13e20*/  FADD R150, R39, R150 ;  /* 0x0000009627967221 */ /* 0x000fc60000000000 */
[----:B0-----:R-:W2:Y:S04]  /*13e30*/  LDL.LU R149, [R1+0x474] ;  /* 0x0004740001957983 */ /* 0x001ea80000300800 */
[----:B------:R-:W2:Y:S04]  /*13e40*/  LDL.LU R38, [R1+0x29c] ;  /* 0x00029c0001267983 */ /* 0x000ea80000300800 */
[----:B------:R0:W-:Y:S01]  /*13e50*/  STL [R1+0x28c], R150 ;  /* 0x00028c9601007387 */ /* 0x0001e20000100800 */
[----:B----4-:R-:W-:-:S03]  /*13e60*/  FADD R151, R40, R151 ;  /* 0x0000009728977221 */ /* 0x010fc60000000000 */
[----:B0-----:R-:W4:Y:S04]  /*13e70*/  LDL.LU R150, [R1+0x470] ;  /* 0x0004700001967983 */ /* 0x001f280000300800 */
[----:B------:R-:W4:Y:S04]  /*13e80*/  LDL.LU R39, [R1+0x298] ;  /* 0x0002980001277983 */ /* 0x000f280000300800 */
[----:B------:R0:W-:Y:S04]  /*13e90*/  STL [R1+0x290], R151 ;  /* 0x0002909701007387 */ /* 0x0001e80000100800 */
[----:B0-----:R-:W4:Y:S04]  /*13ea0*/  LDL.LU R151, [R1+0x46c] ;  /* 0x00046c0001977983 */ /* 0x001f280000300800 */
[----:B------:R-:W4:Y:S01]  /*13eb0*/  LDL.LU R40, [R1+0x294] ;  /* 0x0002940001287983 */ /* 0x000f220000300800 */
        /* <DEDUP_REMOVED lines=13> */
[----:B---3--:R-:W-:Y:S01]  /*13f90*/  FADD R36, R45, R36 ;  /* 0x000000242d247221 */ /* 0x008fe20000000000 */
[----:B--2---:R-:W-:Y:S01]  /*13fa0*/  FADD R37, R44, R37 ;  /* 0x000000252c257221 */ /* 0x004fe20000000000 */
[----:B------:R-:W-:Y:S01]  /*13fb0*/  FADD R38, R43, R38 ;  /* 0x000000262b267221 */ /* 0x000fe20000000000 */
[----:B----4-:R-:W-:Y:S01]  /*13fc0*/  FADD R39, R42, R39 ;  /* 0x000000272a277221 */ /* 0x010fe20000000000 */
[----:B------:R-:W-:-:S05]  /*13fd0*/  FADD R40, R41, R40 ;  /* 0x0000002829287221 */ /* 0x000fca0000000000 */
[----:B------:R0:W-:Y:S04]  /*13fe0*/  STL [R1+0x294], R40 ;  /* 0x0002942801007387 */ /* 0x0001e80000100800 */
        /* <DEDUP_REMOVED lines=14> */
[----:B------:R-:W4:Y:S04]  /*140d0*/  LDL.LU R53, [R1+0x2dc] ;  /* 0x0002dc0001357983 */ /* 0x000f280000300800 */
[----:B------:R1:W-:Y:S04]  /*140e0*/  STL [R1+0x2d0], R25 ;  /* 0x0002d01901007387 */ /* 0x0003e80000100800 */
[----:B------:R-:W4:Y:S04]  /*140f0*/  LDL.LU R52, [R1+0x2e0] ;  /* 0x0002e00001347983 */ /* 0x000f280000300800 */
[----:B------:R1:W-:Y:S04]  /*14100*/  STL [R1+0x2d4], R24 ;  /* 0x0002d41801007387 */ /* 0x0003e80000100800 */
        /* <DEDUP_REMOVED lines=13> */
[----:B--2---:R-:W2:Y:S04]  /*141e0*/  LDL.LU R39, [R1+0x314] ;  /* 0x0003140001277983 */ /* 0x004ea80000300800 */
[----:B---3--:R-:W3:Y:S04]  /*141f0*/  LDL.LU R38, [R1+0x318] ;  /* 0x0003180001267983 */ /* 0x008ee80000300800 */
[----:B----4-:R-:W4:Y:S04]  /*14200*/  LDL.LU R37, [R1+0x31c] ;  /* 0x00031c0001257983 */ /* 0x010f280000300800 */
[----:B-1----:R-:W4:Y:S04]  /*14210*/  LDL.LU R36, [R1+0x320] ;  /* 0x0003200001247983 */ /* 0x002f280000300800 */
        /* <DEDUP_REMOVED lines=12> */
[----:B------:R-:W4:Y:S01]  /*142e0*/  LDL.LU R0, [R1+0x354] ;  /* 0x0003540001007983 */ /* 0x000f220000300800 */
[----:B------:R-:W-:Y:S01]  /*142f0*/  FADD R53, R59, R53 ;  /* 0x000000353b357221 */ /* 0x000fe20000000000 */
        /* <DEDUP_REMOVED lines=74> */
[----:B--2---:R-:W2:Y:S04]  /*147a0*/  LDL.LU R40, [R1+0x38c] ;  /* 0x00038c0001287983 */ /* 0x004ea80000300800 */
        /* <DEDUP_REMOVED lines=167> */
[----:B------:R-:W-:Y:S01]  /*15220*/  FADD R24, R150, R24 ;  /* 0x0000001896187221 */ /* 0x000fe20000000000 */
[----:B------:R-:W-:-:S05]  /*15230*/  FADD R0, R0, R151 ;  /* 0x0000009700007221 */ /* 0x000fca0000000000 */
[----:B------:R0:W-:Y:S04]  /*15240*/  STL [R1+0x44c], R0 ;  /* 0x00044c0001007387 */ /* 0x0001e80000100800 */
[----:B------:R0:W-:Y:S04]  /*15250*/  STL [R1+0x444], R25 ;  /* 0x0004441901007387 */ /* 0x0001e80000100800 */
[----:B------:R0:W-:Y:S02]  /*15260*/  STL [R1+0x448], R24 ;  /* 0x0004481801007387 */ /* 0x0001e40000100800 */
.L_x_32:
[----:B0-----:R-:W0:Y:S02]  /*15270*/  LDC R0, c[0x0][0x28c] ;  /* 0x0000a300ff007b82 */ /* 0x001e240000000800 */
[----:B0-----:R-:W-:-:S13]  /*15280*/  ISETP.GE.AND P1, PT, R0, 0x1, PT ;  /* 0x000000010000780c */ /* 0x001fda0003f26270 */
[----:B------:R-:W-:Y:S05]  /*15290*/  @!P1 BRA `(.L_x_33) ;  /* 0x0000000000509947 */ /* 0x000fea0003800000 */
[----:B------:R-:W-:-:S06]  /*152a0*/  UISETP.NE.AND UP0, UPT, UR22, 0x3, UPT ;  /* 0x000000031600788c */ /* 0x000fcc000bf05270 */
[----:B------:R-:W-:-:S13]  /*152b0*/  PLOP3.LUT P1, PT, PT, PT, UP0, 0x80, 0x0 ;  /* 0x000000000000781c */ /* 0x000fda0003f2f008 */
[----:B------:R-:W-:Y:S05]  /*152c0*/  @!P1 BRA `(.L_x_34) ;  /* 0x0000000000049947 */ /* 0x000fea0003800000 */
[----:B------:R-:W-:Y:S01]  /*152d0*/  BPT.TRAP 0x1 ;  /* 0x000000040000795c */ /* 0x000fe20000300000 */
.L_x_34:
[----:B------:R-:W2:Y:S01]  /*152e0*/  LDL R25, [R1+0x450] ;  /* 0x0004500001197983 */ /* 0x000ea20000100800 */
[----:B------:R-:W-:Y:S01]  /*152f0*/  VOTEU.ANY UP0, P0 ;  /* 0x00000000003f7886 */ /* 0x000fe20000000100 */
[----:B------:R-:W-:-:S04]  /*15300*/  UISETP.LT.AND UP1, UPT, UR10, 0x1, UPT ;  /* 0x000000010a00788c */ /* 0x000fc8000bf21270 */
[----:B------:R-:W-:-:S04]  /*15310*/  @UP0 USEL UR6, UR10, 0x1, UP1 ;  /* 0x000000010a060887 */ /* 0x000fc80008800000 */
[----:B------:R-:W-:Y:S02]  /*15320*/  @UP0 UIADD3 UR6, UR5, UR10, -UR6 ;  /* 0x0000000a05060290 */ /* 0x000fe4000fffe806 */
[----:B------:R-:W-:-:S04]  /*15330*/  UISETP.GT.U32.AND UP0, UPT, UR13, 0x1, UPT ;  /* 0x000000010d00788c */ /* 0x000fc8000bf04070 */
[----:B------:R-:W-:Y:S02]  /*15340*/  IMAD.U32 R0, RZ, RZ, UR6 ;  /* 0x00000006ff007e24 */ /* 0x000fe4000f8e00ff */
[----:B------:R-:W-:Y:S02]  /*15350*/  PLOP3.LUT P1, PT, PT, PT, UP0, 0x80, 0x0 ;  /* 0x000000000000781c */ /* 0x000fe40003f2f008 */
[----:B------:R-:W-:-:S05]  /*15360*/  @P0 IMAD.SHL.U32 R0, R0, 0x8, RZ ;  /* 0x0000000800000824 */ /* 0x000fca00078e00ff */
[----:B------:R-:W-:Y:S01]  /*15370*/  @P0 LOP3.LUT R24, R0, 0x18, RZ, 0xc0, !PT ;  /* 0x0000001800180812 */ /* 0x000fe200078ec0ff */
[----:B------:R-:W-:-:S05]  /*15380*/  IMAD.U32 R0, RZ, RZ, UR12 ;  /* 0x0000000cff007e24 */ /* 0x000fca000f8e00ff */
[----:B------:R-:W-:-:S04]  /*15390*/  @P0 IADD3 R0, R0, 0x20, R24 ;  /* 0x0000002000000810 */ /* 0x000fc80007ffe018 */
[----:B--2---:R-:W-:-:S04]  /*153a0*/  @P0 PRMT R0, R25, 0x654, R0 ;  /* 0x0000065419000816 */ /* 0x004fc80000000000 */
[----:B------:R0:W-:Y:S01]  /*153b0*/  @P0 SYNCS.ARRIVE.TRANS64.RED.A1T0 RZ, [R0+URZ], RZ ;  /* 0x000000ff00ff09a7 */ /* 0x0001e2000810043f */
[----:B------:R-:W-:Y:S05]  /*153c0*/  @P1 BRA `(.L_x_33) ;  /* 0x0000000000041947 */ /* 0x000fea0003800000 */
[----:B------:R-:W-:Y:S01]  /*153d0*/  BPT.TRAP 0x1 ;  /* 0x000000040000795c */ /* 0x000fe20000300000 */
.L_x_33:
[----:B------:R-:W2:Y:S01]  /*153e0*/  LDL.LU R28, [R1+0x460] ;  /* 0x00046000011c7983 */ /* 0x000ea20000300800 */
[----:B------:R-:W3:Y:S01]  /*153f0*/  LDC R25, c[0x0][0x288] ;  /* 0x0000a200ff197b82 */ /* 0x000ee20000000800 */
[----:B------:R-:W-:Y:S02]  /*15400*/  ULDC UR6, c[0x0][0x284] ;  /* 0x0000a10000067ab9 */ /* 0x000fe40000000800 */
[----:B------:R-:W0:Y:S01]  /*15410*/  LDL.LU R26, [R1+0x45c] ;  /* 0x00045c00011a7983 */ /* 0x000e220000300800 */
[----:B------:R-:W4:Y:S02]  /*15420*/  S2R R27, SR_TID.X ;  /* 0x00000000001b7919 */ /* 0x000f240000002100 */
[----:B----4-:R-:W-:Y:S02]  /*15430*/  LOP3.LUT R24, R27, 0x3, RZ, 0xc0, !PT ;  /* 0x000000031b187812 */ /* 0x010fe400078ec0ff */
[----:B------:R-:W-:-:S03]  /*15440*/  SHF.R.U32.HI R34, RZ, 0x7, R27 ;  /* 0x00000007ff227819 */ /* 0x000fc6000001161b */
[----:B---3--:R-:W-:Y:S01]  /*15450*/  IMAD R24, R24, -0x2, R25 ;  /* 0xfffffffe18187824 */ /* 0x008fe200078e0219 */
[----:B------:R-:W-:-:S05]  /*15460*/  LOP3.LUT R34, R34, 0x1, RZ, 0xc0, !PT ;  /* 0x0000000122227812 */ /* 0x000fca00078ec0ff */
[----:B------:R-:W-:Y:S02]  /*15470*/  IMAD.SHL.U32 R35, R34, 0x40, RZ ;  /* 0x0000004022237824 */ /* 0x000fe400078e00ff */
[----:B------:R-:W-:-:S05]  /*15480*/  IMAD.SHL.U32 R32, R27, 0x2, RZ ;  /* 0x000000021b207824 */ /* 0x000fca00078e00ff */
[----:B------:R-:W-:Y:S01]  /*15490*/  LOP3.LUT R32, R32, 0x6, RZ, 0xc0, !PT ;  /* 0x0000000620207812 */ /* 0x000fe200078ec0ff */
[----:B------:R-:W-:Y:S02]  /*154a0*/  IMAD.MOV.U32 R41, RZ, RZ, -0x1 ;  /* 0xffffffffff297424 */ /* 0x000fe400078e00ff */
[----:B0-----:R-:W-:-:S05]  /*154b0*/  IMAD.SHL.U32 R0, R26, 0x100, RZ ;  /* 0x000001001a007824 */ /* 0x001fca00078e00ff */
[----:B------:R-:W-:Y:S01]  /*154c0*/  ISETP.GE.AND P1, PT, R0, R25, PT ;  /* 0x000000190000720c */ /* 0x000fe20003f26270 */
[----:B------:R-:W-:Y:S01]  /*154d0*/  IMAD.IADD R0, R24, 0x1, -R0 ;  /* 0x0000000118007824 */ /* 0x000fe200078e0a00 */
[----:B------:R-:W-:Y:S02]  /*154e0*/  SHF.R.U32.HI R24, RZ, 0x2, R27 ;  /* 0x00000002ff187819 */ /* 0x000fe4000001161b */
[----:B------:R-:W-:Y:S02]  /*154f0*/  LOP3.LUT R25, R27, 0x60, RZ, 0xc0, !PT ;  /* 0x000000601b197812 */ /* 0x000fe400078ec0ff */
[----:B------:R-:W-:Y:S02]  /*15500*/  LOP3.LUT R24, R24, 0x7, RZ, 0xc0, !PT ;  /* 0x0000000718187812 */ /* 0x000fe400078ec0ff */
[----:B------:R-:W-:Y:S02]  /*15510*/  SHF.R.U32.HI R25, RZ, 0x1, R25 ;  /* 0x00000001ff197819 */ /* 0x000fe40000011619 */
[----:B------:R-:W-:-:S02]  /*15520*/  LOP3.LUT R35, R35, 0x40, R24, 0xe2, !PT ;  /* 0x0000004023237812 */ /* 0x000fc400078ee218 */
[----:B------:R-:W-:-:S05]  /*15530*/  IADD3 R24, RZ, -R25, -R24 ;  /* 0x80000019ff187210 */ /* 0x000fca0007ffe818 */
[----:B------:R-:W-:Y:S02]  /*15540*/  IMAD R34, R34, -0x40, R24 ;  /* 0xffffffc022227824 */ /* 0x000fe400078e0218 */
[----:B--2---:R-:W-:-:S05]  /*15550*/  IMAD.SHL.U32 R24, R28, 0x100, RZ ;  /* 0x000001001c187824 */ /* 0x004fca00078e00ff */
[----:B------:R-:W-:Y:S01]  /*15560*/  ISETP.GE.OR P1, PT, R24, UR6, P1 ;  /* 0x0000000618007c0c */ /* 0x000fe20008f26670 */
[----:B------:R-:W-:Y:S01]  /*15570*/  IMAD.WIDE R38, R28, 0x100, RZ ;  /* 0x000001001c267825 */ /* 0x000fe200078e02ff */
[----:B------:R-:W-:Y:S02]  /*15580*/  IADD3 R34, -R24, UR6, R34 ;  /* 0x0000000618227c10 */ /* 0x000fe4000fffe122 */
[----:B------:R-:W-:Y:S02]  /*15590*/  PRMT R32, R32, 0x6540, R26 ;  /* 0x0000654020207816 */ /* 0x000fe4000000001a */
[----:B------:R-:W-:-:S07]  /*155a0*/  LOP3.LUT R35, R38, R35, R25, 0xfe, !PT ;  /* 0x0000002326237212 */ /* 0x000fce00078efe19 */
[----:B------:R-:W-:Y:S05]  /*155b0*/  @P1 BRA `(.L_x_35) ;  /* 0x0000012400cc1947 */ /* 0x000fea0003800000 */
[----:B------:R-:W0:Y:S01]  /*155c0*/  LDC.64 R28, c[0x0][0x5c8] ;  /* 0x00017200ff1c7b82 */ /* 0x000e220000000a00 */
[----:B------:R-:W-:Y:S01]  /*155d0*/  USHF.R.S32.HI UR8, URZ, 0x1f, UR9 ;  /* 0x0000001f3f087899 */ /* 0x000fe20008011409 */
[--C-:B------:R-:W-:Y:S01]  /*155e0*/  SHF.R.S32.HI R33, RZ, 0x1f, R32.reuse ;  /* 0x0000001fff217819 */ /* 0x100fe20000011420 */
[----:B------:R-:W-:Y:S01]  /*155f0*/  ULDC.64 UR16, c[0x0][0x5d0] ;  /* 0x0001740000107ab9 */ /* 0x000fe20000000a00 */
[----:B------:R-:W-:Y:S01]  /*15600*/  BSSY B0, `(.L_x_35) ;  /* 0x000126e000007945 */ /* 0x000fe20003800000 */
[----:B------:R-:W-:Y:S02]  /*15610*/  UIMAD UR6, UR8, UR16, URZ ;  /* 0x00000010080672a4 */ /* 0x000fe4000f8e023f */
[----:B------:R-:W-:Y:S02]  /*15620*/  IMAD.U32 R26, RZ, RZ, UR16 ;  /* 0x00000010ff1a7e24 */ /* 0x000fe4000f8e00ff */
[----:B------:R-:W-:Y:S02]  /*15630*/  UIMAD UR6, UR9, UR17, UR6 ;  /* 0x00000011090672a4 */ /* 0x000fe4000f8e0206 */
[----:B------:R-:W-:-:S04]  /*15640*/  IMAD.WIDE.U32 R26, R26, UR9, R32 ;  /* 0x000000091a1a7c25 */ /* 0x000fc8000f8e0020 */
[----:B------:R-:W-:Y:S01]  /*15650*/  VIADD R27, R27, UR6 ;  /* 0x000000061b1b7c36 */ /* 0x000fe20008000000 */
[----:B------:R-:W-:Y:S01]  /*15660*/  ULDC.64 UR6, c[0x0][0x5c0] ;  /* 0x0001700000067ab9 */ /* 0x000fe20000000a00 */
[-C--:B0-----:R-:W-:Y:S01]  /*15670*/  IMAD R24, R39, R28.reuse, RZ ;  /* 0x0000001c27187224 */ /* 0x081fe200078e02ff */
[----:B------:R-:W-:Y:S01]  /*15680*/  SHF.L.U64.HI R36, R28, 0x3, R29 ;  /* 0x000000031c247819 */ /* 0x000fe2000001021d */
[----:B------:R-:W-:-:S04]  /*15690*/  IMAD.WIDE.U32 R26, R35, R28, R26 ;  /* 0x0000001c231a7225 */ /* 0x000fc800078e001a */
[----:B------:R-:W-:Y:S01]  /*156a0*/  IMAD R24, R35, R29, R24 ;  /* 0x0000001d23187224 */ /* 0x000fe200078e0218 */
[C---:B------:R-:W-:Y:S01]  /*156b0*/  LEA R30, P2, R28.reuse, R26, 0x7 ;  /* 0x0000001a1c1e7211 */ /* 0x040fe200078438ff */
[----:B------:R-:W-:Y:S02]  /*156c0*/  IMAD.SHL.U32 R37, R28, 0x8, RZ ;  /* 0x000000081c257824 */ /* 0x000fe400078e00ff */
[----:B------:R-:W-:Y:S01]  /*156d0*/  IMAD.IADD R27, R27, 0x1, R24 ;  /* 0x000000011b1b7824 */ /* 0x000fe200078e0218 */
[C---:B------:R-:W-:Y:S02]  /*156e0*/  IADD3 R24, P1, R26.reuse, UR6, RZ ;  /* 0x000000061a187c10 */ /* 0x040fe4000ff3e0ff */
[----:B------:R-:W-:Y:S02]  /*156f0*/  IADD3 R26, P5, P6, R26, UR6, R37 ;  /* 0x000000061a1a7c10 */ /* 0x000fe4000febe025 */
[----:B------:R-:W-:Y:S02]  /*15700*/  LEA.HI.X R31, R28, R27, R29, 0x7, P2 ;  /* 0x0000001b1c1f7211 */ /* 0x000fe400010f3c1d */
[----:B------:R-:W-:-:S02]  /*15710*/  IADD3.X R25, R27, UR7, RZ, P1, !PT ;  /* 0x000000071b197c10 */ /* 0x000fc40008ffe4ff */
[--C-:B------:R-:W-:Y:S02]  /*15720*/  IADD3.X R27, R27, UR7, R36.reuse, P5, P6 ;  /* 0x000000071b1b7c10 */ /* 0x100fe4000afec424 */
[----:B------:R-:W-:Y:S02]  /*15730*/  FSETP.NEU.AND P5, PT, RZ, UR21, PT ;  /* 0x00000015ff007c0b */ /* 0x000fe4000bfad000 */
[C---:B------:R-:W-:Y:S02]  /*15740*/  IADD3 R28, P2, P3, R30.reuse, UR6, R37 ;  /* 0x000000061e1c7c10 */ /* 0x040fe4000fb5e025 */
[----:B------:R-:W-:Y:S02]  /*15750*/  IADD3 R30, P1, R30, UR6, RZ ;  /* 0x000000061e1e7c10 */ /* 0x000fe4000ff3e0ff */
[C---:B------:R-:W-:Y:S02]  /*15760*/  IADD3.X R29, R31.reuse, UR7, R36, P2, P3 ;  /* 0x000000071f1d7c10 */ /* 0x040fe400097e6424 */
[----:B------:R-:W-:-:S05]  /*15770*/  IADD3.X R31, R31, UR7, RZ, P1, !PT ;  /* 0x000000071f1f7c10 */ /* 0x000fca0008ffe4ff */
[----:B------:R-:W-:Y:S05]  /*15780*/  @!P5 BRA `(.L_x_36) ;  /* 0x000000d800f4d947 */ /* 0x000fea0003800000 */
[----:B------:R-:W-:Y:S01]  /*15790*/  ULDC.64 UR6, c[0x0][0x5b8] ;  /* 0x00016e0000067ab9 */ /* 0x000fe20000000a00 */
[----:B------:R-:W-:Y:S01]  /*157a0*/  BSSY B1, `(.L_x_37) ;  /* 0x0000013000017945 */ /* 0x000fe20003800000 */
[----:B------:R-:W-:Y:S01]  /*157b0*/  IMAD.U32 R36, RZ, RZ, UR6 ;  /* 0x00000006ff247e24 */ /* 0x000fe2000f8e00ff */
[----:B------:R-:W-:-:S03]  /*157c0*/  UIMAD UR6, UR8, UR6, URZ ;  /* 0x00000006080672a4 */ /* 0x000fc6000f8e023f */
[----:B------:R-:W-:Y:S01]  /*157d0*/  IMAD.WIDE.U32 R32, R36, UR9, R32 ;  /* 0x0000000924207c25 */ /* 0x000fe2000f8e0020 */
[----:B------:R-:W-:-:S03]  /*157e0*/  UIMAD UR6, UR9, UR7, UR6 ;  /* 0x00000007090672a4 */ /* 0x000fc6000f8e0206 */
[----:B------:R-:W-:Y:S01]  /*157f0*/  IMAD.MOV.U32 R36, RZ, RZ, R32 ;  /* 0x000000ffff247224 */ /* 0x000fe200078e0020 */
[----:B------:R-:W-:Y:S02]  /*15800*/  ULDC.64 UR8, c[0x0][0x5a8] ;  /* 0x00016a0000087ab9 */ /* 0x000fe40000000a00 */
[----:B------:R-:W-:Y:S01]  /*15810*/  VIADD R37, R33, UR6 ;  /* 0x0000000621257c36 */ /* 0x000fe20008000000 */
[----:B------:R-:W-:Y:S02]  /*15820*/  ULDC.64 UR6, c[0x0][0x5b0] ;  /* 0x00016c0000067ab9 */ /* 0x000fe40000000a00 */
[----:B------:R-:W-:Y:S02]  /*15830*/  IMAD R40, R39, UR6, RZ ;  /* 0x0000000627287c24 */ /* 0x000fe4000f8e02ff */
[----:B------:R-:W-:-:S04]  /*15840*/  IMAD.WIDE.U32 R32, R35, UR6, R36 ;  /* 0x0000000623207c25 */ /* 0x000fc8000f8e0024 */
[----:B------:R-:W-:Y:S01]  /*15850*/  IMAD R40, R35, UR7, R40 ;  /* 0x0000000723287c24 */ /* 0x000fe2000f8e0228 */
[----:B------:R-:W-:-:S04]  /*15860*/  IADD3 R32, P1, R32, UR8, RZ ;  /* 0x0000000820207c10 */ /* 0x000fc8000ff3e0ff */
[--C-:B------:R-:W-:Y:S02]  /*15870*/  IADD3.X R33, R33, UR9, R40.reuse, P1, !PT ;  /* 0x0000000921217c10 */ /* 0x100fe40008ffe428 */
[----:B------:R-:W-:Y:S02]  /*15880*/  ISETP.GE.AND P1, PT, R34, 0x1, PT ;  /* 0x000000012200780c */ /* 0x000fe40003f26270 */
[----:B------:R-:W-:Y:S02]  /*15890*/  PRMT R40, RZ, 0x7610, R40 ;  /* 0x00007610ff287816 */ /* 0x000fe40000000028 */
[----:B------:R-:W-:-:S13]  /*158a0*/  ISETP.LT.OR P2, PT, R0, 0x1, !P1 ;  /* 0x000000010000780c */ /* 0x000fda0004f41670 */
[----:B------:R-:W-:Y:S05]  /*158b0*/  @P2 BRA `(.L_x_38) ;  /* 0x0000000000042947 */ /* 0x000fea0003800000 */
[----:B------:R0:W5:Y:S02]  /*158c0*/  LDG.E.U8 R40, desc[UR14][R32.64] ;  /* 0x0000000e20287981 */ /* 0x000164000c1e1100 */
.L_x_38:
[----:B------:R-:W-:Y:S05]  /*158d0*/  BSYNC B1 ;  /* 0x0000000000017941 */ /* 0x000fea0003800000 */
.L_x_37:
[----:B-----5:R-:W-:Y:S01]  /*158e0*/  LOP3.LUT R40, R40, 0xff, RZ, 0xc0, !PT ;  /* 0x000000ff28287812 */ /* 0x020fe200078ec0ff */
[----:B------:R-:W-:Y:S03]  /*158f0*/  BSSY B1, `(.L_x_39) ;  /* 0x000000b000017945 */ /* 0x000fe60003800000 */
[----:B------:R-:W-:-:S05]  /*15900*/  F2FP.F16.E5M2.UNPACK_B R40, R40 ;  /* 0x00000028ff28723e */ /* 0x000fca00020004ff */
[----:B------:R-:W-:-:S05]  /*15910*/  HADD2.F32 R40, -RZ, R40.H0_H0 ;  /* 0x20000028ff287230 */ /* 0x000fca0000004100 */
[----:B------:R-:W-:-:S04]  /*15920*/  FMUL R40, R40, UR21 ;  /* 0x0000001528287c20 */ /* 0x000fc80008400000 */
[----:B------:R-:W-:-:S05]  /*15930*/  FFMA R2, R2, UR20, R40 ;  /* 0x0000001402027c23 */ /* 0x000fca0008000028 */
[----:B------:R-:W-:-:S05]  /*15940*/  F2FP.SATFINITE.E5M2.F32.PACK_AB_MERGE_C R2, RZ, R2, RZ ;  /* 0x00000002ff02723e */ /* 0x000fca00048060ff */
[----:B------:R2:W-:Y:S01]  /*15950*/  @!P2 STG.E.U8 desc[UR14][R24.64], R2 ;  /* 0x000000021800a986 */ /* 0x0005e2000c10110e */
[----:B------:R-:W-:Y:S02]  /*15960*/  ISETP.LT.OR P2, PT, R0, 0x2, !P1 ;  /* 0x000000020000780c */ /* 0x000fe40004f41670 */
[----:B--2---:R-:W-:-:S11]  /*15970*/  PRMT R2, RZ, 0x7610, R2 ;  /* 0x00007610ff027816 */ /* 0x004fd60000000002 */
[----:B------:R-:W-:Y:S05]  /*15980*/  @P2 BRA `(.L_x_40) ;  /* 0x0000000000042947 */ /* 0x000fea0003800000 */
[----:B------:R2:W5:Y:S02]  /*15990*/  LDG.E.U8 R2, desc[UR14][R32.64+0x1] ;  /* 0x0000010e20027981 */ /* 0x000564000c1e1100 */
.L_x_40:
[----:B------:R-:W-:Y:S05]  /*159a0*/  BSYNC B1 ;  /* 0x0000000000017941 */ /* 0x000fea0003800000 */
.L_x_39:
        /* <DEDUP_REMOVED lines=8> */
[----:B------:R-:W-:-:S05]  /*15a30*/  IADD3 R2, P2, R35, 0x8, RZ ;  /* 0x0000000823027810 */ /* 0x000fca0007f5e0ff */
[----:B---3--:R-:W-:-:S04]  /*15a40*/  IMAD.X R3, RZ, RZ, R39, P2 ;  /* 0x000000ffff037224 */ /* 0x008fc800010e0627 */
[----:B------:R-:W-:-:S04]  /*15a50*/  IMAD R3, R3, UR6, RZ ;  /* 0x0000000603037c24 */ /* 0x000fc8000f8e02ff */
[C---:B------:R-:W-:Y:S02]  /*15a60*/  IMAD R40, R2.reuse, UR7, R3 ;  /* 0x0000000702287c24 */ /* 0x040fe4000f8e0203 */
[----:B------:R-:W-:-:S03]  /*15a70*/  IMAD.WIDE.U32 R2, R2, UR6, R36 ;  /* 0x0000000602027c25 */ /* 0x000fc6000f8e0024 */
[----:B------:R-:W-:-:S04]  /*15a80*/  IADD3 R2, P2, R2, UR8, RZ ;  /* 0x0000000802027c10 */ /* 0x000fc8000ff5e0ff */
[--C-:B------:R-:W-:Y:S02]  /*15a90*/  IADD3.X R3, R3, UR9, R40.reuse, P2, !PT ;  /* 0x0000000903037c10 */ /* 0x100fe400097fe428 */
[----:B------:R-:W-:Y:S02]  /*15aa0*/  ISETP.GE.AND P2, PT, R34, 0x9, PT ;  /* 0x000000092200780c */ /* 0x000fe40003f46270 */
[----:B------:R-:W-:Y:S02]  /*15ab0*/  PRMT R40, RZ, 0x7610, R40 ;  /* 0x00007610ff287816 */ /* 0x000fe40000000028 */
[----:B------:R-:W-:-:S13]  /*15ac0*/  ISETP.LT.OR P3, PT, R0, 0x1, !P2 ;  /* 0x000000010000780c */ /* 0x000fda0005761670 */
[----:B------:R-:W-:Y:S05]  /*15ad0*/  @P3 BRA `(.L_x_42) ;  /* 0x0000000000043947 */ /* 0x000fea0003800000 */
[----:B------:R3:W5:Y:S02]  /*15ae0*/  LDG.E.U8 R40, desc[UR14][R2.64] ;  /* 0x0000000e02287981 */ /* 0x000764000c1e1100 */
.L_x_42:
[----:B------:R-:W-:Y:S05]  /*15af0*/  BSYNC B1 ;  /* 0x0000000000017941 */ /* 0x000fea0003800000 */
.L_x_41:
        /* <DEDUP_REMOVED lines=9> */
[----:B----4-:R-:W-:-:S11]  /*15b90*/  PRMT R4, RZ, 0x7610, R4 ;  /* 0x00007610ff047816 */ /* 0x010fd60000000004 */
[----:B------:R-:W-:Y:S05]  /*15ba0*/  @P3 BRA `(.L_x_44) ;  /* 0x0000000000043947 */ /* 0x000fea0003800000 */
[----:B------:R4:W5:Y:S02]  /*15bb0*/  LDG.E.U8 R4, desc[UR14][R2.64+0x1] ;  /* 0x0000010e02047981 */ /* 0x000964000c1e1100 */
.L_x_44:
[----:B------:R-:W-:Y:S05]  /*15bc0*/  BSYNC B1 ;  /* 0x0000000000017941 */ /* 0x000fea0003800000 */
.L_x_43:
[----:B-----5:R-:W-:Y:S01]  /*15bd0*/  LOP3.LUT R4, R4, 0xff, RZ, 0xc0, !PT ;  /* 0x000000ff04047812 */ /* 0x020fe200078ec0ff */
[----:B------:R-:W-:Y:S01]  /*15be0*/  BSSY B1, `(.L_x_45) ;  /* 0x000000b000017945 */ /* 0x000fe20003800000 */
[----:B------:R-:W-:Y:S02]  /*15bf0*/  ISETP.LT.OR P5, PT, R0, 0x9, !P1 ;  /* 0x000000090000780c */ /* 0x000fe40004fa1670 */
[----:B------:R-:W-:-:S05]  /*15c00*/  F2FP.F16.E5M2.UNPACK_B R4, R4 ;  /* 0x00000004ff04723e */ /* 0x000fca00020004ff */
[----:B------:R-:W-:-:S05]  /*15c10*/  HADD2.F32 R4, -RZ, R4.H0_H0 ;  /* 0x20000004ff047230 */ /* 0x000fca0000004100 */
[----:B------:R-:W-:-:S04]  /*15c20*/  FMUL R4, R4, UR21 ;  /* 0x0000001504047c20 */ /* 0x000fc80008400000 */
[--C-:B------:R-:W-:Y:S01]  /*15c30*/  FFMA R5, R5, UR20, R4.reuse ;  /* 0x0000001405057c23 */ /* 0x100fe20008000004 */
[----:B------:R-:W-:-:S04]  /*15c40*/  PRMT R4, RZ, 0x7610, R4 ;  /* 0x00007610ff047816 */ /* 0x000fc80000000004 */
[----:B------:R-:W-:-:S05]  /*15c50*/  F2FP.SATFINITE.E5M2.F32.PACK_AB_MERGE_C R5, RZ, R5, RZ ;  /* 0x00000005ff05723e */ /* 0x000fca00048060ff */
[----:B------:R0:W-:Y:S01]  /*15c60*/  @!P3 STG.E.U8 desc[UR14][R26.64+0x1], R5 ;  /* 0x000001051a00b986 */ /* 0x0001e2000c10110e */
[----:B------:R-:W-:Y:S05]  /*15c70*/  @P5 BRA `(.L_x_46) ;  /* 0x0000000000045947 */ /* 0x000fea0003800000 */
[----:B------:R0:W5:Y:S02]  /*15c80*/  LDG.E.U8 R4, desc[UR14][R32.64+0x8] ;  /* 0x0000080e20047981 */ /* 0x000164000c1e1100 */
.L_x_46:
[----:B------:R-:W-:Y:S05]  /*15c90*/  BSYNC B1 ;  /* 0x0000000000017941 */ /* 0x000fea0003800000 */
.L_x_45:
        /* <DEDUP_REMOVED lines=12> */
.L_x_48:
[----:B------:R-:W-:Y:S05]  /*15d60*/  BSYNC B1 ;  /* 0x0000000000017941 */ /* 0x000fea0003800000 */
.L_x_47:
        /* <DEDUP_REMOVED lines=12> */
.L_x_50:
[----:B------:R-:W-:Y:S05]  /*15e30*/  BSYNC B1 ;  /* 0x0000000000017941 */ /* 0x000fea0003800000 */
.L_x_49:
        /* <DEDUP_REMOVED lines=12> */
.L_x_52:
[----:B------:R-:W-:Y:S05]  /*15f00*/  BSYNC B1 ;  /* 0x0000000000017941 */ /* 0x000fea0003800000 */
.L_x_51:
        /* <DEDUP_REMOVED lines=12> */
.L_x_54:
[----:B------:R-:W-:Y:S05]  /*15fd0*/  BSYNC B1 ;  /* 0x0000000000017941 */ /* 0x000fea0003800000 */
.L_x_53:
        /* <DEDUP_REMOVED lines=12> */
.L_x_56:
[----:B------:R-:W-:Y:S05]  /*160a0*/  BSYNC B1 ;  /* 0x0000000000017941 */ /* 0x000fea0003800000 */
.L_x_55:
        /* <DEDUP_REMOVED lines=12> */
.L_x_58:
[----:B------:R-:W-:Y:S05]  /*16170*/  BSYNC B1 ;  /* 0x0000000000017941 */ /* 0x000fea0003800000 */
.L_x_57:
        /* <DEDUP_REMOVED lines=12> */
.L_x_60:
[----:B------:R-:W-:Y:S05]  /*16240*/  BSYNC B1 ;  /* 0x0000000000017941 */ /* 0x000fea0003800000 */
.L_x_59:
        /* <DEDUP_REMOVED lines=12> */
.L_x_62:
[----:B------:R-:W-:Y:S05]  /*16310*/  BSYNC B1 ;  /* 0x0000000000017941 */ /* 0x000fea0003800000 */
.L_x_61:
        /* <DEDUP_REMOVED lines=12> */
.L_x_64:
[----:B------:R-:W-:Y:S05]  /*163e0*/  BSYNC B1 ;  /* 0x0000000000017941 */ /* 0x000fea0003800000 */
.L_x_63:
        /* <DEDUP_REMOVED lines=12> */
.L_x_66:
[----:B------:R-:W-:Y:S05]  /*164b0*/  BSYNC B1 ;  /* 0x0000000000017941 */ /* 0x000fea0003800000 */
.L_x_65:
        /* <DEDUP_REMOVED lines=12> */
.L_x_68:
[----:B------:R-:W-:Y:S05]  /*16580*/  BSYNC B1 ;  /* 0x0000000000017941 */ /* 0x000fea0003800000 */
.L_x_67:
        /* <DEDUP_REMOVED lines=12> */
.L_x_70:
[----:B------:R-:W-:Y:S05]  /*16650*/  BSYNC B1 ;  /* 0x0000000000017941 */ /* 0x000fea0003800000 */
.L_x_69:
        /* <DEDUP_REMOVED lines=12> */
.L_x_72:
[----:B------:R-:W-:Y:S05]  /*16720*/  BSYNC B1 ;  /* 0x0000000000017941 */ /* 0x000fea0003800000 */
.L_x_71:
        /* <DEDUP_REMOVED lines=12> */
.L_x_74:
[----:B------:R-:W-:Y:S05]  /*167f0*/  BSYNC B1 ;  /* 0x0000000000017941 */ /* 0x000fea0003800000 */
.L_x_73:
        /* <DEDUP_REMOVED lines=12> */
.L_x_76:
[----:B------:R-:W-:Y:S05]  /*168c0*/  BSYNC B1 ;  /* 0x0000000000017941 */ /* 0x000fea0003800000 */
.L_x_75:
        /* <DEDUP_REMOVED lines=12> */
.L_x_78:
[----:B------:R-:W-:Y:S05]  /*16990*/  BSYNC B1 ;  /* 0x0000000000017941 */ /* 0x000fea0003800000 */
.L_x_77:
        /* <DEDUP_REMOVED lines=12> */
.L_x_80:
[----:B------:R-:W-:Y:S05]  /*16a60*/  BSYNC B1 ;  /* 0x0000000000017941 */ /* 0x000fea0003800000 */
.L_x_79:
        /* <DEDUP_REMOVED lines=12> */
.L_x_82:
[----:B------:R-:W-:Y:S05]  /*16b30*/  BSYNC B1 ;  /* 0x0000000000017941 */ /* 0x000fea0003800000 */
.L_x_81:
        /* <DEDUP_REMOVED lines=12> */
.L_x_84:
[----:B------:R-:W-:Y:S05]  /*16c00*/  BSYNC B1 ;  /* 0x0000000000017941 */ /* 0x000fea0003800000 */
.L_x_83:
        /* <DEDUP_REMOVED lines=12> */
.L_x_86:
[----:B------:R-:W-:Y:S05]  /*16cd0*/  BSYNC B1 ;  /* 0x0000000000017941 */ /* 0x000fea0003800000 */
.L_x_85:
        /* <DEDUP_REMOVED lines=12> */
.L_x_88:
[----:B------:R-:W-:Y:S05]  /*16da0*/  BSYNC B1 ;  /* 0x0000000000017941 */ /* 0x000fea0003800000 */
.L_x_87:
        /* <DEDUP_REMOVED lines=12> */
.L_x_90:
[----:B------:R-:W-:Y:S05]  /*16e70*/  BSYNC B1 ;  /* 0x0000000000017941 */ /* 0x000fea0003800000 */
.L_x_89:
        /* <DEDUP_REMOVED lines=12> */
.L_x_92:
[----:B------:R-:W-:Y:S05]  /*16f40*/  BSYNC B1 ;  /* 0x0000000000017941 */ /* 0x000fea0003800000 */
.L_x_91:
        /* <DEDUP_REMOVED lines=12> */
.L_x_94:
[----:B------:R-:W-:Y:S05]  /*17010*/  BSYNC B1 ;  /* 0x0000000000017941 */ /* 0x000fea0003800000 */
.L_x_93:
        /* <DEDUP_REMOVED lines=12> */
.L_x_96:
[----:B------:R-:W-:Y:S05]  /*170e0*/  BSYNC B1 ;  /* 0x0000000000017941 */ /* 0x000fea0003800000 */
.L_x_95:
        /* <DEDUP_REMOVED lines=12> */
.L_x_98:
[----:B------:R-:W-:Y:S05]  /*171b0*/  BSYNC B1 ;  /* 0x0000000000017941 */ /* 0x000fea0003800000 */
.L_x_97:
        /* <DEDUP_REMOVED lines=12> */
.L_x_100:
[----:B------:R-:W-:Y:S05]  /*17280*/  BSYNC B1 ;  /* 0x0000000000017941 */ /* 0x000fea0003800000 */
.L_x_99:
        /* <DEDUP_REMOVED lines=12> */
.L_x_102:
[----:B------:R-:W-:Y:S05]  /*17350*/  BSYNC B1 ;  /* 0x0000000000017941 */ /* 0x000fea0003800000 */
.L_x_101:
        /* <DEDUP_REMOVED lines=12> */
.L_x_104:
[----:B------:R-:W-:Y:S05]  /*17420*/  BSYNC B1 ;  /* 0x0000000000017941 */ /* 0x000fea0003800000 */
.L_x_103:
        /* <DEDUP_REMOVED lines=12> */
.L_x_106:
[----:B------:R-:W-:Y:S05]  /*174f0*/  BSYNC B1 ;  /* 0x0000000000017941 */ /* 0x000fea0003800000 */
.L_x_105:
        /* <DEDUP_REMOVED lines=12> */
.L_x_108:
[----:B------:R-:W-:Y:S05]  /*175c0*/  BSYNC B1 ;  /* 0x0000000000017941 */ /* 0x000fea0003800000 */
.L_x_107:
        /* <DEDUP_REMOVED lines=12> */
.L_x_110:
[----:B------:R-:W-:Y:S05]  /*17690*/  BSYNC B1 ;  /* 0x0000000000017941 */ /* 0x000fea0003800000 */
.L_x_109:
        /* <DEDUP_REMOVED lines=12> */
.L_x_112:
[----:B------:R-:W-:Y:S05]  /*17760*/  BSYNC B1 ;  /* 0x0000000000017941 */ /* 0x000fea0003800000 */
.L_x_111:
        /* <DEDUP_REMOVED lines=12> */
.L_x_114:
[----:B------:R-:W-:Y:S05]  /*17830*/  BSYNC B1 ;  /* 0x0000000000017941 */ /* 0x000fea0003800000 */
.L_x_113:
        /* <DEDUP_REMOVED lines=12> */
.L_x_116:
[----:B------:R-:W-:Y:S05]  /*17900*/  BSYNC B1 ;  /* 0x0000000000017941 */ /* 0x000fea0003800000 */
.L_x_115:
        /* <DEDUP_REMOVED lines=12> */
.L_x_118:
[----:B------:R-:W-:Y:S05]  /*179d0*/  BSYNC B1 ;  /* 0x0000000000017941 */ /* 0x000fea0003800000 */
.L_x_117:
        /* <DEDUP_REMOVED lines=12> */
.L_x_120:
[----:B------:R-:W-:Y:S05]  /*17aa0*/  BSYNC B1 ;  /* 0x0000000000017941 */ /* 0x000fea0003800000 */
.L_x_119:
[----:B-----5:R-:W-:Y:S01]  /*17ab0*/  LOP3.LUT R4, R4, 0xff, RZ, 0xc0, !PT ;  /* 0x000000ff04047812 */ /* 0x020fe200078ec0ff */
[----:B------:R-:W-:Y:S01]  /*17ac0*/  BSSY B1, `(.L_x_121) ;  /* 0x000000b000017945 */ /* 0x000fe20003800000 */
[----:B------:R-:W-:Y:S02]  /*17ad0*/  ISETP.LT.OR P5, PT, R0, 0x51, !P2 ;  /* 0x000000510000780c */ /* 0x000fe400057a1670 */
[----:B------:R-:W-:-:S05]  /*17ae0*/  F2FP.F16.E5M2.UNPACK_B R4, R4 ;  /* 0x00000004ff04723e */ /* 0x000fca00020004ff */
[----:B------:R-:W-:-:S05]  /*17af0*/  HADD2.F32 R4, -RZ, R4.H0_H0 ;  /* 0x20000004ff047230 */ /* 0x000fca0000004100 */
[----:B------:R-:W-:-:S04]  /*17b00*/  FMUL R4, R4, UR21 ;  /* 0x0000001504047c20 */ /* 0x000fc80008400000 */
[----:B------:R-:W-:-:S05]  /*17b10*/  FFMA R4, R171, UR20, R4 ;  /* 0x00000014ab047c23 */ /* 0x000fca0008000004 */
[----:B0-----:R-:W-:Y:S02]  /*17b20*/  F2FP.SATFINITE.E5M2.F32.PACK_AB_MERGE_C R5, RZ, R4, RZ ;  /* 0x00000004ff05723e */ /* 0x001fe400048060ff */
[----:B------:R-:W-:-:S03]  /*17b30*/  PRMT R4, RZ, 0x7610, R4 ;  /* 0x00007610ff047816 */ /* 0x000fc60000000004 */
[----:B------:R0:W-:Y:S01]  /*17b40*/  @!P3 STG.E.U8 desc[UR14][R24.64+0x51], R5 ;  /* 0x000051051800b986 */ /* 0x0001e2000c10110e */
[----:B------:R-:W-:Y:S05]  /*17b50*/  @P5 BRA `(.L_x_122) ;  /* 0x0000000000045947 */ /* 0x000fea0003800000 */
[----:B------:R0:W5:Y:S02]  /*17b60*/  LDG.E.U8 R4, desc[UR14][R2.64+0x50] ;  /* 0x0000500e02047981 */ /* 0x000164000c1e1100 */
.L_x_122:
[----:B------:R-:W-:Y:S05]  /*17b70*/  BSYNC B1 ;  /* 0x0000000000017941 */ /* 0x000fea0003800000 */
.L_x_121:
        /* <DEDUP_REMOVED lines=12> */
.L_x_124:
[----:B------:R-:W-:Y:S05]  /*17c40*/  BSYNC B1 ;  /* 0x0000000000017941 */ /* 0x000fea0003800000 */
.L_x_123:
        /* <DEDUP_REMOVED lines=12> */
.L_x_126:
[----:B------:R-:W-:Y:S05]  /*17d10*/  BSYNC B1 ;  /* 0x0000000000017941 */ /* 0x000fea0003800000 */
.L_x_125:
[----:B-----5:R-:W-:Y:S01]  /*17d20*/  LOP3.LUT R4, R4, 0xff, RZ, 0xc0, !PT ;  /* 0x000000ff04047812 */ /* 0x020fe200078ec0ff */
[----:B------:R-:W-:Y:S01]  /*17d30*/  BSSY B1, `(.L_x_127) ;  /* 0x000000b000017945 */ /* 0x000fe20003800000 */
[----:B------:R-:W-:Y:S02]  /*17d40*/  ISETP.LT.OR P3, PT, R0, 0x5a, !P1 ;  /* 0x0000005a0000780c */ /* 0x000fe40004f61670 */
[----:B------:R-:W-:-:S05]  /*17d50*/  F2FP.F16.E5M2.UNPACK_B R4, R4 ;  /* 0x00000004ff04723e */ /* 0x000fca00020004ff */
[----:B------:R-:W-:-:S05]  /*17d60*/  HADD2.F32 R4, -RZ, R4.H0_H0 ;  /* 0x20000004ff047230 */ /* 0x000fca0000004100 */
[----:B0-----:R-:W-:Y:S01]  /*17d70*/  FMUL R5, R4, UR21 ;  /* 0x0000001504057c20 */ /* 0x001fe20008400000 */
[----:B------:R-:W-:-:S03]  /*17d80*/  PRMT R4, RZ, 0x7610, R4 ;  /* 0x00007610ff047816 */ /* 0x000fc60000000004 */
[----:B------:R-:W-:-:S05]  /*17d90*/  FFMA R5, R174, UR20, R5 ;  /* 0x00000014ae057c23 */ /* 0x000fca0008000005 */
[----:B------:R-:W-:-:S05]  /*17da0*/  F2FP.SATFINITE.E5M2.F32.PACK_AB_MERGE_C R5, RZ, R5, RZ ;  /* 0x00000005ff05723e */ /* 0x000fca00048060ff */
[----:B------:R0:W-:Y:S01]  /*17db0*/  @!P5 STG.E.U8 desc[UR14][R24.64+0x58], R5 ;  /* 0x000058051800d986 */ /* 0x0001e2000c10110e */
[----:B------:R-:W-:Y:S05]  /*17dc0*/  @P3 BRA `(.L_x_128) ;  /* 0x0000000000043947 */ /* 0x000fea0003800000 */
[----:B------:R0:W5:Y:S02]  /*17dd0*/  LDG.E.U8 R4, desc[UR14][R32.64+0x59] ;  /* 0x0000590e20047981 */ /* 0x000164000c1e1100 */
.L_x_128:
[----:B------:R-:W-:Y:S05]  /*17de0*/  BSYNC B1 ;  /* 0x0000000000017941 */ /* 0x000fea0003800000 */
.L_x_127:
        /* <DEDUP_REMOVED lines=12> */
.L_x_130:
[----:B------:R-:W-:Y:S05]  /*17eb0*/  BSYNC B1 ;  /* 0x0000000000017941 */ /* 0x000fea0003800000 */
.L_x_129:
        /* <DEDUP_REMOVED lines=12> */
.L_x_132:
[----:B------:R-:W-:Y:S05]  /*17f80*/  BSYNC B1 ;  /* 0x0000000000017941 */ /* 0x000fea0003800000 */
.L_x_131:
        /* <DEDUP_REMOVED lines=12> */
.L_x_134:
[----:B------:R-:W-:Y:S05]  /*18050*/  BSYNC B1 ;  /* 0x0000000000017941 */ /* 0x000fea0003800000 */
.L_x_133:
        /* <DEDUP_REMOVED lines=12> */
.L_x_136:
[----:B------:R-:W-:Y:S05]  /*18120*/  BSYNC B1 ;  /* 0x0000000000017941 */ /* 0x000fea0003800000 */
.L_x_135:
        /* <DEDUP_REMOVED lines=12> */
.L_x_138:
[----:B------:R-:W-:Y:S05]  /*181f0*/  BSYNC B1 ;  /* 0x0000000000017941 */ /* 0x000fea0003800000 */
.L_x_137:
        /* <DEDUP_REMOVED lines=12> */
.L_x_140:
[----:B------:R-:W-:Y:S05]  /*182c0*/  BSYNC B1 ;  /* 0x0000000000017941 */ /* 0x000fea0003800000 */
.L_x_139:
        /* <DEDUP_REMOVED lines=12> */
.L_x_142:
[----:B------:R-:W-:Y:S05]  /*18390*/  BSYNC B1 ;  /* 0x0000000000017941 */ /* 0x000fea0003800000 */
.L_x_141:
        /* <DEDUP_REMOVED lines=12> */
.L_x_144:
[----:B------:R-:W-:Y:S05]  /*18460*/  BSYNC B1 ;  /* 0x0000000000017941 */ /* 0x000fea0003800000 */
.L_x_143:
        /* <DEDUP_REMOVED lines=12> */
.L_x_146:
[----:B------:R-:W-:Y:S05]  /*18530*/  BSYNC B1 ;  /* 0x0000000000017941 */ /* 0x000fea0003800000 */
.L_x_145:
        /* <DEDUP_REMOVED lines=12> */
.L_x_148:
[----:B------:R-:W-:Y:S05]  /*18600*/  BSYNC B1 ;  /* 0x0000000000017941 */ /* 0x000fea0003800000 */
.L_x_147:
        /* <DEDUP_REMOVED lines=12> */
.L_x_150:
[----:B------:R-:W-:Y:S05]  /*186d0*/  BSYNC B1 ;  /* 0x0000000000017941 */ /* 0x000fea0003800000 */
.L_x_149:
        /* <DEDUP_REMOVED lines=12> */
.L_x_152:
[----:B------:R-:W-:Y:S05]  /*187a0*/  BSYNC B1 ;  /* 0x0000000000017941 */ /* 0x000fea0003800000 */
.L_x_151:
        /* <DEDUP_REMOVED lines=12> */
.L_x_154:
[----:B------:R-:W-:Y:S05]  /*18870*/  BSYNC B1 ;  /* 0x0000000000017941 */ /* 0x000fea0003800000 */
.L_x_153:
        /* <DEDUP_REMOVED lines=12> */
.L_x_156:
[----:B------:R-:W-:Y:S05]  /*18940*/  BSYNC B1 ;  /* 0x0000000000017941 */ /* 0x000fea0003800000 */
.L_x_155:
        /* <DEDUP_REMOVED lines=12> */
.L_x_158:
[----:B------:R-:W-:Y:S05]  /*18a10*/  BSYNC B1 ;  /* 0x0000000000017941 */ /* 0x000fea0003800000 */
.L_x_157:
        /* <DEDUP_REMOVED lines=12> */
.L_x_160:
[----:B------:R-:W-:Y:S05]  /*18ae0*/  BSYNC B1 ;  /* 0x0000000000017941 */ /* 0x000fea0003800000 */
.L_x_159:
        /* <DEDUP_REMOVED lines=12> */
.L_x_162:
[----:B------:R-:W-:Y:S05]  /*18bb0*/  BSYNC B1 ;  /* 0x0000000000017941 */ /* 0x000fea0003800000 */
.L_x_161:
        /* <DEDUP_REMOVED lines=12> */
.L_x_164:
[----:B------:R-:W-:Y:S05]  /*18c80*/  BSYNC B1 ;  /* 0x0000000000017941 */ /* 0x000fea0003800000 */
.L_x_163:
        /* <DEDUP_REMOVED lines=12> */
.L_x_166:
[----:B------:R-:W-:Y:S05]  /*18d50*/  BSYNC B1 ;  /* 0x0000000000017941 */ /* 0x000fea0003800000 */
.L_x_165:
        /* <DEDUP_REMOVED lines=12> */
.L_x_168:
[----:B------:R-:W-:Y:S05]  /*18e20*/  BSYNC B1 ;  /* 0x0000000000017941 */ /* 0x000fea0003800000 */
.L_x_167:
        /* <DEDUP_REMOVED lines=12> */
.L_x_170:
[----:B------:R-:W-:Y:S05]  /*18ef0*/  BSYNC B1 ;  /* 0x0000000000017941 */ /* 0x000fea0003800000 */
.L_x_169:
        /* <DEDUP_REMOVED lines=12> */
.L_x_172:
[----:B------:R-:W-:Y:S05]  /*18fc0*/  BSYNC B1 ;  /* 0x0000000000017941 */ /* 0x000fea0003800000 */
.L_x_171:
        /* <DEDUP_REMOVED lines=12> */
.L_x_174:
[----:B------:R-:W-:Y:S05]  /*19090*/  BSYNC B1 ;  /* 0x0000000000017941 */ /* 0x000fea0003800000 */
.L_x_173:
        /* <DEDUP_REMOVED lines=12> */
.L_x_176:
[----:B------:R-:W-:Y:S05]  /*19160*/  BSYNC B1 ;  /* 0x0000000000017941 */ /* 0x000fea0003800000 */
.L_x_175:
        /* <DEDUP_REMOVED lines=12> */
.L_x_178:
[----:B------:R-:W-:Y:S05]  /*19230*/  BSYNC B1 ;  /* 0x0000000000017941 */ /* 0x000fea0003800000 */
.L_x_177:
        /* <DEDUP_REMOVED lines=12> */
.L_x_180:
[----:B------:R-:W-:Y:S05]  /*19300*/  BSYNC B1 ;  /* 0x0000000000017941 */ /* 0x000fea0003800000 */
.L_x_179:
        /* <DEDUP_REMOVED lines=12> */
.L_x_182:
[----:B------:R-:W-:Y:S05]  /*193d0*/  BSYNC B1 ;  /* 0x0000000000017941 */ /* 0x000fea0003800000 */
.L_x_181:
        /* <DEDUP_REMOVED lines=12> */
.L_x_184:
[----:B------:R-:W-:Y:S05]  /*194a0*/  BSYNC B1 ;  /* 0x0000000000017941 */ /* 0x000fea0003800000 */
.L_x_183:
        /* <DEDUP_REMOVED lines=12> */
.L_x_186:
[----:B------:R-:W-:Y:S05]  /*19570*/  BSYNC B1 ;  /* 0x0000000000017941 */ /* 0x000fea0003800000 */
.L_x_185:
        /* <DEDUP_REMOVED lines=12> */
.L_x_188:
[----:B------:R-:W-:Y:S05]  /*19640*/  BSYNC B1 ;  /* 0x0000000000017941 */ /* 0x000fea0003800000 */
.L_x_187:
        /* <DEDUP_REMOVED lines=12> */
.L_x_190:
[----:B------:R-:W-:Y:S05]  /*19710*/  BSYNC B1 ;  /* 0x0000000000017941 */ /* 0x000fea0003800000 */
.L_x_189:
        /* <DEDUP_REMOVED lines=12> */
.L_x_192:
[----:B------:R-:W-:Y:S05]  /*197e0*/  BSYNC B1 ;  /* 0x0000000000017941 */ /* 0x000fea0003800000 */
.L_x_191:
        /* <DEDUP_REMOVED lines=12> */
.L_x_194:
[----:B------:R-:W-:Y:S05]  /*198b0*/  BSYNC B1 ;  /* 0x0000000000017941 */ /* 0x000fea0003800000 */
.L_x_193:
        /* <DEDUP_REMOVED lines=12> */
.L_x_196:
[----:B------:R-:W-:Y:S05]  /*19980*/  BSYNC B1 ;  /* 0x0000000000017941 */ /* 0x000fea0003800000 */
.L_x_195:
        /* <DEDUP_REMOVED lines=12> */
.L_x_198:
[----:B------:R-:W-:Y:S05]  /*19a50*/  BSYNC B1 ;  /* 0x0000000000017941 */ /* 0x000fea0003800000 */
.L_x_197:
        /* <DEDUP_REMOVED lines=12> */
.L_x_200:
[----:B------:R-:W-:Y:S05]  /*19b20*/  BSYNC B1 ;  /* 0x0000000000017941 */ /* 0x000fea0003800000 */
.L_x_199:
        /* <DEDUP_REMOVED lines=12> */
.L_x_202:
[----:B------:R-:W-:Y:S05]  /*19bf0*/  BSYNC B1 ;  /* 0x0000000000017941 */ /* 0x000fea0003800000 */
.L_x_201:
        /* <DEDUP_REMOVED lines=12> */
.L_x_204:
[----:B------:R-:W-:Y:S05]  /*19cc0*/  BSYNC B1 ;  /* 0x0000000000017941 */ /* 0x000fea0003800000 */
.L_x_203:
        /* <DEDUP_REMOVED lines=12> */
.L_x_206:
[----:B------:R-:W-:Y:S05]  /*19d90*/  BSYNC B1 ;  /* 0x0000000000017941 */ /* 0x000fea0003800000 */
.L_x_205:
        /* <DEDUP_REMOVED lines=12> */
.L_x_208:
[----:B------:R-:W-:Y:S05]  /*19e60*/  BSYNC B1 ;  /* 0x0000000000017941 */ /* 0x000fea0003800000 */
.L_x_207:
        /* <DEDUP_REMOVED lines=12> */
.L_x_210:
[----:B------:R-:W-:Y:S05]  /*19f30*/  BSYNC B1 ;  /* 0x0000000000017941 */ /* 0x000fea0003800000 */
.L_x_209:
        /* <DEDUP_REMOVED lines=12> */
.L_x_212:
[----:B------:R-:W-:Y:S05]  /*1a000*/  BSYNC B1 ;  /* 0x0000000000017941 */ /* 0x000fea0003800000 */
.L_x_211:
        /* <DEDUP_REMOVED lines=12> */
.L_x_214:
[----:B------:R-:W-:Y:S05]  /*1a0d0*/  BSYNC B1 ;  /* 0x0000000000017941 */ /* 0x000fea0003800000 */
.L_x_213:
        /* <DEDUP_REMOVED lines=12> */
.L_x_216:
[----:B------:R-:W-:Y:S05]  /*1a1a0*/  BSYNC B1 ;  /* 0x0000000000017941 */ /* 0x000fea0003800000 */
.L_x_215:
        /* <DEDUP_REMOVED lines=12> */
.L_x_218:
[----:B------:R-:W-:Y:S05]  /*1a270*/  BSYNC B1 ;  /* 0x0000000000017941 */ /* 0x000fea0003800000 */
.L_x_217:
        /* <DEDUP_REMOVED lines=12> */
.L_x_220:
[----:B------:R-:W-:Y:S05]  /*1a340*/  BSYNC B1 ;  /* 0x0000000000017941 */ /* 0x000fea0003800000 */
.L_x_219:
        /* <DEDUP_REMOVED lines=12> */
.L_x_222:
[----:B------:R-:W-:Y:S05]  /*1a410*/  BSYNC B1 ;  /* 0x0000000000017941 */ /* 0x000fea0003800000 */
.L_x_221:
        /* <DEDUP_REMOVED lines=12> */
.L_x_224:
[----:B------:R-:W-:Y:S05]  /*1a4e0*/  BSYNC B1 ;  /* 0x0000000000017941 */ /* 0x000fea0003800000 */
.L_x_223:
        /* <DEDUP_REMOVED lines=12> */
.L_x_226:
[----:B------:R-:W-:Y:S05]  /*1a5b0*/  BSYNC B1 ;  /* 0x0000000000017941 */ /* 0x000fea0003800000 */
.L_x_225:
        /* <DEDUP_REMOVED lines=12> */
.L_x_228:
[----:B------:R-:W-:Y:S05]  /*1a680*/  BSYNC B1 ;  /* 0x0000000000017941 */ /* 0x000fea0003800000 */
.L_x_227:
        /* <DEDUP_REMOVED lines=12> */
.L_x_230:
[----:B------:R-:W-:Y:S05]  /*1a750*/  BSYNC B1 ;  /* 0x0000000000017941 */ /* 0x000fea0003800000 */
.L_x_229:
        /* <DEDUP_REMOVED lines=12> */
.L_x_232:
[----:B------:R-:W-:Y:S05]  /*1a820*/  BSYNC B1 ;  /* 0x0000000000017941 */ /* 0x000fea0003800000 */
.L_x_231:
        /* <DEDUP_REMOVED lines=12> */
.L_x_234:
[----:B------:R-:W-:Y:S05]  /*1a8f0*/  BSYNC B1 ;  /* 0x0000000000017941 */ /* 0x000fea0003800000 */
.L_x_233:
        /* <DEDUP_REMOVED lines=12> */
.L_x_236:
[----:B------:R-:W-:Y:S05]  /*1a9c0*/  BSYNC B1 ;  /* 0x0000000000017941 */ /* 0x000fea0003800000 */
.L_x_235:
        /* <DEDUP_REMOVED lines=12> */
.L_x_238:
[----:B------:R-:W-:Y:S05]  /*1aa90*/  BSYNC B1 ;  /* 0x0000000000017941 */ /* 0x000fea0003800000 */
.L_x_237:
        /* <DEDUP_REMOVED lines=12> */
.L_x_240:
[----:B------:R-:W-:Y:S05]  /*1ab60*/  BSYNC B1 ;  /* 0x0000000000017941 */ /* 0x000fea0003800000 */
.L_x_239:
        /* <DEDUP_REMOVED lines=12> */
.L_x_242:
[----:B------:R-:W-:Y:S05]  /*1ac30*/  BSYNC B1 ;  /* 0x0000000000017941 */ /* 0x000fea0003800000 */
.L_x_241:
        /* <DEDUP_REMOVED lines=12> */
.L_x_244:
[----:B------:R-:W-:Y:S05]  /*1ad00*/  BSYNC B1 ;  /* 0x0000000000017941 */ /* 0x000fea0003800000 */
.L_x_243:
        /* <DEDUP_REMOVED lines=12> */
.L_x_246:
[----:B------:R-:W-:Y:S05]  /*1add0*/  BSYNC B1 ;  /* 0x0000000000017941 */ /* 0x000fea0003800000 */
.L_x_245:
        /* <DEDUP_REMOVED lines=12> */
.L_x_248:
[----:B------:R-:W-:Y:S05]  /*1aea0*/  BSYNC B1 ;  /* 0x0000000000017941 */ /* 0x000fea0003800000 */
.L_x_247:
        /* <DEDUP_REMOVED lines=12> */
.L_x_250:
[----:B------:R-:W-:Y:S05]  /*1af70*/  BSYNC B1 ;  /* 0x0000000000017941 */ /* 0x000fea0003800000 */
.L_x_249:
        /* <DEDUP_REMOVED lines=12> */
.L_x_252:
[----:B------:R-:W-:Y:S05]  /*1b040*/  BSYNC B1 ;  /* 0x0000000000017941 */ /* 0x000fea0003800000 */
.L_x_251:
        /* <DEDUP_REMOVED lines=12> */
.L_x_254:
[----:B------:R-:W-:Y:S05]  /*1b110*/  BSYNC B1 ;  /* 0x0000000000017941 */ /* 0x000fea0003800000 */
.L_x_253:
[----:B0-----:R-:W2:Y:S01]  /*1b120*/  LDL.LU R5, [R1+0x200] ;  /* 0x0002000001057983 */ /* 0x001ea20000300800 */
[----:B-----5:R-:W-:Y:S01]  /*1b130*/  LOP3.LUT R4, R4, 0xff, RZ, 0xc0, !PT ;  /* 0x000000ff04047812 */ /* 0x020fe200078ec0ff */
[----:B------:R-:W-:Y:S01]  /*1b140*/  BSSY B1, `(.L_x_255) ;  /* 0x000000b000017945 */ /* 0x000fe20003800000 */
[----:B------:R-:W-:Y:S02]  /*1b150*/  ISETP.LT.OR P3, PT, R0, 0xda, !P1 ;  /* 0x000000da0000780c */ /* 0x000fe40004f61670 */
[----:B------:R-:W-:-:S05]  /*1b160*/  F2FP.F16.E5M2.UNPACK_B R4, R4 ;  /* 0x00000004ff04723e */ /* 0x000fca00020004ff */
[----:B------:R-:W-:-:S05]  /*1b170*/  HADD2.F32 R4, -RZ, R4.H0_H0 ;  /* 0x20000004ff047230 */ /* 0x000fca0000004100 */
[----:B------:R-:W-:-:S04]  /*1b180*/  FMUL R4, R4, UR21 ;  /* 0x0000001504047c20 */ /* 0x000fc80008400000 */
[----:B--2---:R-:W-:-:S05]  /*1b190*/  FFMA R4, R5, UR20, R4 ;  /* 0x0000001405047c23 */ /* 0x004fca0008000004 */
[----:B------:R-:W-:Y:S02]  /*1b1a0*/  F2FP.SATFINITE.E5M2.F32.PACK_AB_MERGE_C R5, RZ, R4, RZ ;  /* 0x00000004ff05723e */ /* 0x000fe400048060ff */
[----:B------:R-:W-:-:S03]  /*1b1b0*/  PRMT R4, RZ, 0x7610, R4 ;  /* 0x00007610ff047816 */ /* 0x000fc60000000004 */
[----:B------:R0:W-:Y:S01]  /*1b1c0*/  @!P5 STG.E.U8 desc[UR14][R24.64+0xd8], R5 ;  /* 0x0000d8051800d986 */ /* 0x0001e2000c10110e */
[----:B------:R-:W-:Y:S05]  /*1b1d0*/  @P3 BRA `(.L_x_256) ;  /* 0x0000000000043947 */ /* 0x000fea0003800000 */
[----:B------:R2:W5:Y:S02]  /*1b1e0*/  LDG.E.U8 R4, desc[UR14][R32.64+0xd9] ;  /* 0x0000d90e20047981 */ /* 0x000564000c1e1100 */
.L_x_256:
[----:B------:R-:W-:Y:S05]  /*1b1f0*/  BSYNC B1 ;  /* 0x0000000000017941 */ /* 0x000fea0003800000 */
.L_x_255:
[----:B0-----:R-:W3:Y:S01]  /*1b200*/  LDL.LU R5, [R1+0x204] ;  /* 0x0002040001057983 */ /* 0x001ee20000300800 */
[----:B-----5:R-:W-:Y:S01]  /*1b210*/  LOP3.LUT R4, R4, 0xff, RZ, 0xc0, !PT ;  /* 0x000000ff04047812 */ /* 0x020fe200078ec0ff */
[----:B------:R-:W-:Y:S01]  /*1b220*/  BSSY B1, `(.L_x_257) ;  /* 0x000000b000017945 */ /* 0x000fe20003800000 */
[----:B------:R-:W-:Y:S02]  /*1b230*/  ISETP.LT.OR P5, PT, R0, 0xd9, !P2 ;  /* 0x000000d90000780c */ /* 0x000fe400057a1670 */
[----:B------:R-:W-:-:S05]  /*1b240*/  F2FP.F16.E5M2.UNPACK_B R4, R4 ;  /* 0x00000004ff04723e */ /* 0x000fca00020004ff */
[----:B------:R-:W-:-:S05]  /*1b250*/  HADD2.F32 R4, -RZ, R4.H0_H0 ;  /* 0x20000004ff047230 */ /* 0x000fca0000004100 */
[----:B------:R-:W-:-:S04]  /*1b260*/  FMUL R4, R4, UR21 ;  /* 0x0000001504047c20 */ /* 0x000fc80008400000 */
[----:B---3--:R-:W-:-:S05]  /*1b270*/  FFMA R4, R5, UR20, R4 ;  /* 0x0000001405047c23 */ /* 0x008fca0008000004 */
[----:B------:R-:W-:Y:S02]  /*1b280*/  F2FP.SATFINITE.E5M2.F32.PACK_AB_MERGE_C R5, RZ, R4, RZ ;  /* 0x00000004ff05723e */ /* 0x000fe400048060ff */
[----:B------:R-:W-:-:S03]  /*1b290*/  PRMT R4, RZ, 0x7610, R4 ;  /* 0x00007610ff047816 */ /* 0x000fc60000000004 */
[----:B------:R0:W-:Y:S01]  /*1b2a0*/  @!P3 STG.E.U8 desc[UR14][R24.64+0xd9], R5 ;  /* 0x0000d9051800b986 */ /* 0x0001e2000c10110e */
[----:B------:R-:W-:Y:S05]  /*1b2b0*/  @P5 BRA `(.L_x_258) ;  /* 0x0000000000045947 */ /* 0x000fea0003800000 */
[----:B------:R3:W5:Y:S02]  /*1b2c0*/  LDG.E.U8 R4, desc[UR14][R2.64+0xd8] ;  /* 0x0000d80e02047981 */ /* 0x000764000c1e1100 */
.L_x_258:
[----:B------:R-:W-:Y:S05]  /*1b2d0*/  BSYNC B1 ;  /* 0x0000000000017941 */ /* 0x000fea0003800000 */
.L_x_257:
        /* <DEDUP_REMOVED lines=13> */
.L_x_260:
[----:B------:R-:W-:Y:S05]  /*1b3b0*/  BSYNC B1 ;  /* 0x0000000000017941 */ /* 0x000fea0003800000 */
.L_x_259:
        /* <DEDUP_REMOVED lines=13> */
.L_x_262:
[----:B------:R-:W-:Y:S05]  /*1b490*/  BSYNC B1 ;  /* 0x0000000000017941 */ /* 0x000fea0003800000 */
.L_x_261:
        /* <DEDUP_REMOVED lines=13> */
.L_x_264:
[----:B------:R-:W-:Y:S05]  /*1b570*/  BSYNC B1 ;  /* 0x0000000000017941 */ /* 0x000fea0003800000 */
.L_x_263:
        /* <DEDUP_REMOVED lines=13> */
.L_x_266:
[----:B------:R-:W-:Y:S05]  /*1b650*/  BSYNC B1 ;  /* 0x0000000000017941 */ /* 0x000fea0003800000 */
.L_x_265:
        /* <DEDUP_REMOVED lines=13> */
.L_x_268:
[----:B------:R-:W-:Y:S05]  /*1b730*/  BSYNC B1 ;  /* 0x0000000000017941 */ /* 0x000fea0003800000 */
.L_x_267:
        /* <DEDUP_REMOVED lines=13> */
.L_x_270:
[----:B------:R-:W-:Y:S05]  /*1b810*/  BSYNC B1 ;  /* 0x0000000000017941 */ /* 0x000fea0003800000 */
.L_x_269:
        /* <DEDUP_REMOVED lines=13> */
.L_x_272:
[----:B------:R-:W-:Y:S05]  /*1b8f0*/  BSYNC B1 ;  /* 0x0000000000017941 */ /* 0x000fea0003800000 */
.L_x_271:
        /* <DEDUP_REMOVED lines=13> */
.L_x_274:
[----:B------:R-:W-:Y:S05]  /*1b9d0*/  BSYNC B1 ;  /* 0x0000000000017941 */ /* 0x000fea0003800000 */
.L_x_273:
        /* <DEDUP_REMOVED lines=13> */
.L_x_276:
[----:B------:R-:W-:Y:S05]  /*1bab0*/  BSYNC B1 ;  /* 0x0000000000017941 */ /* 0x000fea0003800000 */
.L_x_275:
        /* <DEDUP_REMOVED lines=13> */
.L_x_278:
[----:B------:R-:W-:Y:S05]  /*1bb90*/  BSYNC B1 ;  /* 0x0000000000017941 */ /* 0x000fea0003800000 */
.L_x_277:
        /* <DEDUP_REMOVED lines=13> */
.L_x_280:
[----:B------:R-:W-:Y:S05]  /*1bc70*/  BSYNC B1 ;  /* 0x0000000000017941 */ /* 0x000fea0003800000 */
.L_x_279:
        /* <DEDUP_REMOVED lines=13> */
.L_x_282:
[----:B------:R-:W-:Y:S05]  /*1bd50*/  BSYNC B1 ;  /* 0x0000000000017941 */ /* 0x000fea0003800000 */
.L_x_281:
        /* <DEDUP_REMOVED lines=13> */
.L_x_284:
[----:B------:R-:W-:Y:S05]  /*1be30*/  BSYNC B1 ;  /* 0x0000000000017941 */ /* 0x000fea0003800000 */
.L_x_283:
        /* <DEDUP_REMOVED lines=13> */
.L_x_286:
[----:B------:R-:W-:Y:S05]  /*1bf10*/  BSYNC B1 ;  /* 0x0000000000017941 */ /* 0x000fea0003800000 */
.L_x_285:
        /* <DEDUP_REMOVED lines=13> */
.L_x_288:
[----:B------:R-:W-:Y:S05]  /*1bff0*/  BSYNC B1 ;  /* 0x0000000000017941 */ /* 0x000fea0003800000 */
.L_x_287:
        /* <DEDUP_REMOVED lines=13> */
.L_x_290:
[----:B------:R-:W-:Y:S05]  /*1c0d0*/  BSYNC B1 ;  /* 0x0000000000017941 */ /* 0x000fea0003800000 */
.L_x_289:
        /* <DEDUP_REMOVED lines=13> */
.L_x_292:
[----:B------:R-:W-:Y:S05]  /*1c1b0*/  BSYNC B1 ;  /* 0x0000000000017941 */ /* 0x000fea0003800000 */
.L_x_291:
[----:B------:R-:W2:Y:S01]  /*1c1c0*/  LDL.LU R7, [R1+0x24c] ;  /* 0x00024c0001077983 */ /* 0x000ea20000300800 */
[----:B-----5:R-:W-:Y:S01]  /*1c1d0*/  LOP3.LUT R4, R4, 0xff, RZ, 0xc0, !PT ;  /* 0x000000ff04047812 */ /* 0x020fe200078ec0ff */
[----:B------:R-:W-:Y:S01]  /*1c1e0*/  BSSY B1, `(.L_x_293) ;  /* 0x0000013000017945 */ /* 0x000fe20003800000 */
[----:B0-----:R-:W-:Y:S02]  /*1c1f0*/  IADD3 R5, P1, R35, 0x80, RZ ;  /* 0x0000008023057810 */ /* 0x001fe40007f3e0ff */
[----:B------:R-:W-:-:S03]  /*1c200*/  F2FP.F16.E5M2.UNPACK_B R4, R4 ;  /* 0x00000004ff04723e */ /* 0x000fc600020004ff */
[----:B--234-:R-:W-:Y:S01]  /*1c210*/  IMAD.X R2, RZ, RZ, R39, P1 ;  /* 0x000000ffff027224 */ /* 0x01cfe200008e0627 */
[----:B------:R-:W-:Y:S01]  /*1c220*/  ISETP.GE.AND P1, PT, R34, 0x81, PT ;  /* 0x000000812200780c */ /* 0x000fe20003f26270 */
[----:B------:R-:W-:Y:S02]  /*1c230*/  HADD2.F32 R4, -RZ, R4.H0_H0 ;  /* 0x20000004ff047230 */ /* 0x000fe40000004100 */
[----:B------:R-:W-:Y:S01]  /*1c240*/  IMAD R6, R2, UR6, RZ ;  /* 0x0000000602067c24 */ /* 0x000fe2000f8e02ff */
[----:B------:R-:W-:Y:S01]  /*1c250*/  ISETP.LT.OR P5, PT, R0, 0x1, !P1 ;  /* 0x000000010000780c */ /* 0x000fe20004fa1670 */
[----:B------:R-:W-:-:S04]  /*1c260*/  IMAD.WIDE.U32 R2, R5, UR6, R36 ;  /* 0x0000000605027c25 */ /* 0x000fc8000f8e0024 */
[----:B------:R-:W-:Y:S01]  /*1c270*/  FMUL R4, R4, UR21 ;  /* 0x0000001504047c20 */ /* 0x000fe20008400000 */
[----:B------:R-:W-:Y:S01]  /*1c280*/  IMAD R5, R5, UR7, R6 ;  /* 0x0000000705057c24 */ /* 0x000fe2000f8e0206 */
[----:B------:R-:W-:-:S04]  /*1c290*/  IADD3 R2, P3, R2, UR8, RZ ;  /* 0x0000000802027c10 */ /* 0x000fc8000ff7e0ff */
[----:B------:R-:W-:Y:S01]  /*1c2a0*/  IADD3.X R3, R3, UR9, R5, P3, !PT ;  /* 0x0000000903037c10 */ /* 0x000fe20009ffe405 */
[----:B------:R-:W-:-:S05]  /*1c2b0*/  FFMA R4, R7, UR20, R4 ;  /* 0x0000001407047c23 */ /* 0x000fca0008000004 */
[----:B------:R-:W-:Y:S02]  /*1c2c0*/  F2FP.SATFINITE.E5M2.F32.PACK_AB_MERGE_C R7, RZ, R4, RZ ;  /* 0x00000004ff07723e */ /* 0x000fe400048060ff */
[----:B------:R-:W-:-:S03]  /*1c2d0*/  PRMT R4, RZ, 0x7610, R4 ;  /* 0x00007610ff047816 */ /* 0x000fc60000000004 */
[----:B------:R0:W-:Y:S01]  /*1c2e0*/  @!P2 STG.E.U8 desc[UR14][R26.64+0xf9], R7 ;  /* 0x0000f9071a00a986 */ /* 0x0001e2000c10110e */
[----:B------:R-:W-:Y:S05]  /*1c2f0*/  @P5 BRA `(.L_x_294) ;  /* 0x0000000000045947 */ /* 0x000fea0003800000 */
[----:B------:R2:W5:Y:S02]  /*1c300*/  LDG.E.U8 R4, desc[UR14][R2.64] ;  /* 0x0000000e02047981 */ /* 0x000564000c1e1100 */
.L_x_294:
[----:B------:R-:W-:Y:S05]  /*1c310*/  BSYNC B1 ;  /* 0x0000000000017941 */ /* 0x000fea0003800000 */
.L_x_293:
[----:B------:R-:W3:Y:S01]  /*1c320*/  LDL.LU R5, [R1+0x250] ;  /* 0x0002500001057983 */ /* 0x000ee20000300800 */
        /* <DEDUP_REMOVED lines=12> */
.L_x_296:
[----:B------:R-:W-:Y:S05]  /*1c3f0*/  BSYNC B1 ;  /* 0x0000000000017941 */ /* 0x000fea0003800000 */
.L_x_295:
[----:B---3--:R-:W3:Y:S01]  /*1c400*/  LDL.LU R5, [R1+0x254] ;  /* 0x0002540001057983 */ /* 0x008ee20000300800 */
[----:B-----5:R-:W-:Y:S01]  /*1c410*/  LOP3.LUT R4, R4, 0xff, RZ, 0xc0, !PT ;  /* 0x000000ff04047812 */ /* 0x020fe200078ec0ff */
[----:B------:R-:W-:Y:S01]  /*1c420*/  BSSY B1, `(.L_x_297) ;  /* 0x0000013000017945 */ /* 0x000fe20003800000 */
[----:B------:R-:W-:Y:S02]  /*1c430*/  IADD3 R35, P2, R35, 0x88, RZ ;  /* 0x0000008823237810 */ /* 0x000fe40007f5e0ff */
[----:B------:R-:W-:Y:S02]  /*1c440*/  F2FP.F16.E5M2.UNPACK_B R4, R4 ;  /* 0x00000004ff04723e */ /* 0x000fe400020004ff */
[----:B------:R-:W-:Y:S01]  /*1c450*/  PRMT R6, RZ, 0x7610, R6 ;  /* 0x00007610ff067816 */ /* 0x000fe20000000006 */
[----:B------:R-:W-:Y:S01]  /*1c460*/  IMAD.X R38, RZ, RZ, R39, P2 ;  /* 0x000000ffff267224 */ /* 0x000fe200010e0627 */
[----:B------:R-:W-:Y:S01]  /*1c470*/  ISETP.GE.AND P2, PT, R34, 0x89, PT ;  /* 0x000000892200780c */ /* 0x000fe20003f46270 */
[----:B------:R-:W-:-:S02]  /*1c480*/  HADD2.F32 R4, -RZ, R4.H0_H0 ;  /* 0x20000004ff047230 */ /* 0x000fc40000004100 */
[----:B------:R-:W-:Y:S01]  /*1c490*/  IMAD R38, R38, UR6, RZ ;  /* 0x0000000626267c24 */ /* 0x000fe2000f8e02ff */
[----:B------:R-:W-:Y:S01]  /*1c4a0*/  ISETP.LT.OR P5, PT, R0, 0x1, !P2 ;  /* 0x000000010000780c */ /* 0x000fe200057a1670 */
[----:B------:R-:W-:-:S04]  /*1c4b0*/  IMAD.WIDE.U32 R36, R35, UR6, R36 ;  /* 0x0000000623247c25 */ /* 0x000fc8000f8e0024 */
[----:B------:R-:W-:Y:S01]  /*1c4c0*/  FMUL R4, R4, UR21 ;  /* 0x0000001504047c20 */ /* 0x000fe20008400000 */
[----:B------:R-:W-:-:S03]  /*1c4d0*/  IMAD R35, R35, UR7, R38 ;  /* 0x0000000723237c24 */ /* 0x000fc6000f8e0226 */
[----:B---3--:R-:W-:Y:S01]  /*1c4e0*/  FFMA R5, R5, UR20, R4 ;  /* 0x0000001405057c23 */ /* 0x008fe20008000004 */
[----:B------:R-:W-:-:S04]  /*1c4f0*/  IADD3 R4, P6, R36, UR8, RZ ;  /* 0x0000000824047c10 */ /* 0x000fc8000ffde0ff */
[----:B0-----:R-:W-:Y:S02]  /*1c500*/  F2FP.SATFINITE.E5M2.F32.PACK_AB_MERGE_C R7, RZ, R5, RZ ;  /* 0x00000005ff07723e */ /* 0x001fe400048060ff */
[----:B------:R-:W-:-:S03]  /*1c510*/  IADD3.X R5, R37, UR9, R35, P6, !PT ;  /* 0x0000000925057c10 */ /* 0x000fc6000b7fe423 */
[----:B------:R0:W-:Y:S01]  /*1c520*/  @!P3 STG.E.U8 desc[UR14][R30.64+0x1], R7 ;  /* 0x000001071e00b986 */ /* 0x0001e2000c10110e */
[----:B------:R-:W-:Y:S05]  /*1c530*/  @P5 BRA `(.L_x_298) ;  /* 0x0000000000045947 */ /* 0x000fea0003800000 */
[----:B------:R3:W5:Y:S02]  /*1c540*/  LDG.E.U8 R6, desc[UR14][R4.64] ;  /* 0x0000000e04067981 */ /* 0x000764000c1e1100 */
.L_x_298:
[----:B------:R-:W-:Y:S05]  /*1c550*/  BSYNC B1 ;  /* 0x0000000000017941 */ /* 0x000fea0003800000 */
.L_x_297:
        /* <DEDUP_REMOVED lines=13> */
.L_x_300:
[----:B------:R-:W-:Y:S05]  /*1c630*/  BSYNC B1 ;  /* 0x0000000000017941 */ /* 0x000fea0003800000 */
.L_x_299:
        /* <DEDUP_REMOVED lines=13> */
.L_x_302:
[----:B------:R-:W-:Y:S05]  /*1c710*/  BSYNC B1 ;  /* 0x0000000000017941 */ /* 0x000fea0003800000 */
.L_x_301:
        /* <DEDUP_REMOVED lines=13> */
.L_x_304:
[----:B------:R-:W-:Y:S05]  /*1c7f0*/  BSYNC B1 ;  /* 0x0000000000017941 */ /* 0x000fea0003800000 */
.L_x_303:
        /* <DEDUP_REMOVED lines=13> */
.L_x_306:
[----:B------:R-:W-:Y:S05]  /*1c8d0*/  BSYNC B1 ;  /* 0x0000000000017941 */ /* 0x000fea0003800000 */
.L_x_305:
        /* <DEDUP_REMOVED lines=13> */
.L_x_308:
[----:B------:R-:W-:Y:S05]  /*1c9b0*/  BSYNC B1 ;  /* 0x0000000000017941 */ /* 0x000fea0003800000 */
.L_x_307:
        /* <DEDUP_REMOVED lines=13> */
.L_x_310:
[----:B------:R-:W-:Y:S05]  /*1ca90*/  BSYNC B1 ;  /* 0x0000000000017941 */ /* 0x000fea0003800000 */
.L_x_309:
        /* <DEDUP_REMOVED lines=13> */
.L_x_312:
[----:B------:R-:W-:Y:S05]  /*1cb70*/  BSYNC B1 ;  /* 0x0000000000017941 */ /* 0x000fea0003800000 */
.L_x_311:
        /* <DEDUP_REMOVED lines=13> */
.L_x_314:
[----:B------:R-:W-:Y:S05]  /*1cc50*/  BSYNC B1 ;  /* 0x0000000000017941 */ /* 0x000fea0003800000 */
.L_x_313:
        /* <DEDUP_REMOVED lines=13> */
.L_x_316:
[----:B------:R-:W-:Y:S05]  /*1cd30*/  BSYNC B1 ;  /* 0x0000000000017941 */ /* 0x000fea0003800000 */
.L_x_315:
        /* <DEDUP_REMOVED lines=13> */
.L_x_318:
[----:B------:R-:W-:Y:S05]  /*1ce10*/  BSYNC B1 ;  /* 0x0000000000017941 */ /* 0x000fea0003800000 */
.L_x_317:
        /* <DEDUP_REMOVED lines=13> */
.L_x_320:
[----:B------:R-:W-:Y:S05]  /*1cef0*/  BSYNC B1 ;  /* 0x0000000000017941 */ /* 0x000fea0003800000 */
.L_x_319:
        /* <DEDUP_REMOVED lines=13> */
.L_x_322:
[----:B------:R-:W-:Y:S05]  /*1cfd0*/  BSYNC B1 ;  /* 0x0000000000017941 */ /* 0x000fea0003800000 */
.L_x_321:
        /* <DEDUP_REMOVED lines=13> */
.L_x_324:
[----:B------:R-:W-:Y:S05]  /*1d0b0*/  BSYNC B1 ;  /* 0x0000000000017941 */ /* 0x000fea0003800000 */
.L_x_323:
        /* <DEDUP_REMOVED lines=13> */
.L_x_326:
[----:B------:R-:W-:Y:S05]  /*1d190*/  BSYNC B1 ;  /* 0x0000000000017941 */ /* 0x000fea0003800000 */
.L_x_325:
        /* <DEDUP_REMOVED lines=13> */
.L_x_328:
[----:B------:R-:W-:Y:S05]  /*1d270*/  BSYNC B1 ;  /* 0x0000000000017941 */ /* 0x000fea0003800000 */
.L_x_327:
        /* <DEDUP_REMOVED lines=13> */
.L_x_330:
[----:B------:R-:W-:Y:S05]  /*1d350*/  BSYNC B1 ;  /* 0x0000000000017941 */ /* 0x000fea0003800000 */
.L_x_329:
        /* <DEDUP_REMOVED lines=13> */
.L_x_332:
[----:B------:R-:W-:Y:S05]  /*1d430*/  BSYNC B1 ;  /* 0x0000000000017941 */ /* 0x000fea0003800000 */
.L_x_331:
        /* <DEDUP_REMOVED lines=13> */
.L_x_334:
[----:B------:R-:W-:Y:S05]  /*1d510*/  BSYNC B1 ;  /* 0x0000000000017941 */ /* 0x000fea0003800000 */
.L_x_333:
        /* <DEDUP_REMOVED lines=13> */
.L_x_336:
[----:B------:R-:W-:Y:S05]  /*1d5f0*/  BSYNC B1 ;  /* 0x0000000000017941 */ /* 0x000fea0003800000 */
.L_x_335:
        /* <DEDUP_REMOVED lines=13> */
.L_x_338:
[----:B------:R-:W-:Y:S05]  /*1d6d0*/  BSYNC B1 ;  /* 0x0000000000017941 */ /* 0x000fea0003800000 */
.L_x_337:
        /* <DEDUP_REMOVED lines=13> */
.L_x_340:
[----:B------:R-:W-:Y:S05]  /*1d7b0*/  BSYNC B1 ;  /* 0x0000000000017941 */ /* 0x000fea0003800000 */
.L_x_339:
        /* <DEDUP_REMOVED lines=13> */
.L_x_342:
[----:B------:R-:W-:Y:S05]  /*1d890*/  BSYNC B1 ;  /* 0x0000000000017941 */ /* 0x000fea0003800000 */
.L_x_341:
        /* <DEDUP_REMOVED lines=13> */
.L_x_344:
[----:B------:R-:W-:Y:S05]  /*1d970*/  BSYNC B1 ;  /* 0x0000000000017941 */ /* 0x000fea0003800000 */
.L_x_343:
        /* <DEDUP_REMOVED lines=13> */
.L_x_346:
[----:B------:R-:W-:Y:S05]  /*1da50*/  BSYNC B1 ;  /* 0x0000000000017941 */ /* 0x000fea0003800000 */
.L_x_345:
        /* <DEDUP_REMOVED lines=13> */
.L_x_348:
[----:B------:R-:W-:Y:S05]  /*1db30*/  BSYNC B1 ;  /* 0x0000000000017941 */ /* 0x000fea0003800000 */
.L_x_347:
        /* <DEDUP_REMOVED lines=13> */
.L_x_350:
[----:B------:R-:W-:Y:S05]  /*1dc10*/  BSYNC B1 ;  /* 0x0000000000017941 */ /* 0x000fea0003800000 */
.L_x_349:
        /* <DEDUP_REMOVED lines=13> */
.L_x_352:
[----:B------:R-:W-:Y:S05]  /*1dcf0*/  BSYNC B1 ;  /* 0x0000000000017941 */ /* 0x000fea0003800000 */
.L_x_351:
        /* <DEDUP_REMOVED lines=13> */
.L_x_354:
[----:B------:R-:W-:Y:S05]  /*1ddd0*/  BSYNC B1 ;  /* 0x0000000000017941 */ /* 0x000fea0003800000 */
.L_x_353:
        /* <DEDUP_REMOVED lines=13> */
.L_x_356:
[----:B------:R-:W-:Y:S05]  /*1deb0*/  BSYNC B1 ;  /* 0x0000000000017941 */ /* 0x000fea0003800000 */
.L_x_355:
        /* <DEDUP_REMOVED lines=13> */
.L_x_358:
[----:B------:R-:W-:Y:S05]  /*1df90*/  BSYNC B1 ;  /* 0x0000000000017941 */ /* 0x000fea0003800000 */
.L_x_357:
        /* <DEDUP_REMOVED lines=13> */
.L_x_360:
[----:B------:R-:W-:Y:S05]  /*1e070*/  BSYNC B1 ;  /* 0x0000000000017941 */ /* 0x000fea0003800000 */
.L_x_359:
        /* <DEDUP_REMOVED lines=13> */
.L_x_362:
[----:B------:R-:W-:Y:S05]  /*1e150*/  BSYNC B1 ;  /* 0x0000000000017941 */ /* 0x000fea0003800000 */
.L_x_361:
        /* <DEDUP_REMOVED lines=13> */
.L_x_364:
[----:B------:R-:W-:Y:S05]  /*1e230*/  BSYNC B1 ;  /* 0x0000000000017941 */ /* 0x000fea0003800000 */
.L_x_363:
        /* <DEDUP_REMOVED lines=13> */
.L_x_366:
[----:B------:R-:W-:Y:S05]  /*1e310*/  BSYNC B1 ;  /* 0x0000000000017941 */ /* 0x000fea0003800000 */
.L_x_365:
        /* <DEDUP_REMOVED lines=13> */
.L_x_368:
[----:B------:R-:W-:Y:S05]  /*1e3f0*/  BSYNC B1 ;  /* 0x0000000000017941 */ /* 0x000fea0003800000 */
.L_x_367:
        /* <DEDUP_REMOVED lines=13> */
.L_x_370:
[----:B------:R-:W-:Y:S05]  /*1e4d0*/  BSYNC B1 ;  /* 0x0000000000017941 */ /* 0x000fea0003800000 */
.L_x_369:
        /* <DEDUP_REMOVED lines=13> */
.L_x_372:
[----:B------:R-:W-:Y:S05]  /*1e5b0*/  BSYNC B1 ;  /* 0x0000000000017941 */ /* 0x000fea0003800000 */
.L_x_371:
        /* <DEDUP_REMOVED lines=13> */
.L_x_374:
[----:B------:R-:W-:Y:S05]  /*1e690*/  BSYNC B1 ;  /* 0x0000000000017941 */ /* 0x000fea0003800000 */
.L_x_373:
        /* <DEDUP_REMOVED lines=13> */
.L_x_376:
[----:B------:R-:W-:Y:S05]  /*1e770*/  BSYNC B1 ;  /* 0x0000000000017941 */ /* 0x000fea0003800000 */
.L_x_375:
        /* <DEDUP_REMOVED lines=13> */
.L_x_378:
[----:B------:R-:W-:Y:S05]  /*1e850*/  BSYNC B1 ;  /* 0x0000000000017941 */ /* 0x000fea0003800000 */
.L_x_377:
        /* <DEDUP_REMOVED lines=13> */
.L_x_380:
[----:B------:R-:W-:Y:S05]  /*1e930*/  BSYNC B1 ;  /* 0x0000000000017941 */ /* 0x000fea0003800000 */
.L_x_379:
        /* <DEDUP_REMOVED lines=13> */
.L_x_382:
[----:B------:R-:W-:Y:S05]  /*1ea10*/  BSYNC B1 ;  /* 0x0000000000017941 */ /* 0x000fea0003800000 */
.L_x_381:
        /* <DEDUP_REMOVED lines=13> */
.L_x_384:
[----:B------:R-:W-:Y:S05]  /*1eaf0*/  BSYNC B1 ;  /* 0x0000000000017941 */ /* 0x000fea0003800000 */
.L_x_383:
        /* <DEDUP_REMOVED lines=13> */
.L_x_386:
[----:B------:R-:W-:Y:S05]  /*1ebd0*/  BSYNC B1 ;  /* 0x0000000000017941 */ /* 0x000fea0003800000 */
.L_x_385:
        /* <DEDUP_REMOVED lines=13> */
.L_x_388:
[----:B------:R-:W-:Y:S05]  /*1ecb0*/  BSYNC B1 ;  /* 0x0000000000017941 */ /* 0x000fea0003800000 */
.L_x_387:
        /* <DEDUP_REMOVED lines=13> */
.L_x_390:
[----:B------:R-:W-:Y:S05]  /*1ed90*/  BSYNC B1 ;  /* 0x0000000000017941 */ /* 0x000fea0003800000 */
.L_x_389:
        /* <DEDUP_REMOVED lines=13> */
.L_x_392:
[----:B------:R-:W-:Y:S05]  /*1ee70*/  BSYNC B1 ;  /* 0x0000000000017941 */ /* 0x000fea0003800000 */
.L_x_391:
        /* <DEDUP_REMOVED lines=13> */
.L_x_394:
[----:B------:R-:W-:Y:S05]  /*1ef50*/  BSYNC B1 ;  /* 0x0000000000017941 */ /* 0x000fea0003800000 */
.L_x_393:
        /* <DEDUP_REMOVED lines=13> */
.L_x_396:
[----:B------:R-:W-:Y:S05]  /*1f030*/  BSYNC B1 ;  /* 0x0000000000017941 */ /* 0x000fea0003800000 */
.L_x_395:
        /* <DEDUP_REMOVED lines=13> */
.L_x_398:
[----:B------:R-:W-:Y:S05]  /*1f110*/  BSYNC B1 ;  /* 0x0000000000017941 */ /* 0x000fea0003800000 */
.L_x_397:
        /* <DEDUP_REMOVED lines=13> */
.L_x_400:
[----:B------:R-:W-:Y:S05]  /*1f1f0*/  BSYNC B1 ;  /* 0x0000000000017941 */ /* 0x000fea0003800000 */
.L_x_399:
        /* <DEDUP_REMOVED lines=13> */
.L_x_402:
[----:B------:R-:W-:Y:S05]  /*1f2d0*/  BSYNC B1 ;  /* 0x0000000000017941 */ /* 0x000fea0003800000 */
.L_x_401:
        /* <DEDUP_REMOVED lines=13> */
.L_x_404:
[----:B------:R-:W-:Y:S05]  /*1f3b0*/  BSYNC B1 ;  /* 0x0000000000017941 */ /* 0x000fea0003800000 */
.L_x_403:
        /* <DEDUP_REMOVED lines=13> */
.L_x_406:
[----:B------:R-:W-:Y:S05]  /*1f490*/  BSYNC B1 ;  /* 0x0000000000017941 */ /* 0x000fea0003800000 */
.L_x_405:
        /* <DEDUP_REMOVED lines=13> */
.L_x_408:
[----:B------:R-:W-:Y:S05]  /*1f570*/  BSYNC B1 ;  /* 0x0000000000017941 */ /* 0x000fea0003800000 */
.L_x_407:
        /* <DEDUP_REMOVED lines=13> */
.L_x_410:
[----:B------:R-:W-:Y:S05]  /*1f650*/  BSYNC B1 ;  /* 0x0000000000017941 */ /* 0x000fea0003800000 */
.L_x_409:
        /* <DEDUP_REMOVED lines=13> */
.L_x_412:
[----:B------:R-:W-:Y:S05]  /*1f730*/  BSYNC B1 ;  /* 0x0000000000017941 */ /* 0x000fea0003800000 */
.L_x_411:
        /* <DEDUP_REMOVED lines=13> */
.L_x_414:
[----:B------:R-:W-:Y:S05]  /*1f810*/  BSYNC B1 ;  /* 0x0000000000017941 */ /* 0x000fea0003800000 */
.L_x_413:
        /* <DEDUP_REMOVED lines=13> */
.L_x_416:
[----:B------:R-:W-:Y:S05]  /*1f8f0*/  BSYNC B1 ;  /* 0x0000000000017941 */ /* 0x000fea0003800000 */
.L_x_415:
        /* <DEDUP_REMOVED lines=13> */
.L_x_418:
[----:B------:R-:W-:Y:S05]  /*1f9d0*/  BSYNC B1 ;  /* 0x0000000000017941 */ /* 0x000fea0003800000 */
.L_x_417:
        /* <DEDUP_REMOVED lines=13> */
.L_x_420:
[----:B------:R-:W-:Y:S05]  /*1fab0*/  BSYNC B1 ;  /* 0x0000000000017941 */ /* 0x000fea0003800000 */
.L_x_419:
        /* <DEDUP_REMOVED lines=13> */
.L_x_422:
[----:B------:R-:W-:Y:S05]  /*1fb90*/  BSYNC B1 ;  /* 0x0000000000017941 */ /* 0x000fea0003800000 */
.L_x_421:
        /* <DEDUP_REMOVED lines=13> */
.L_x_424:
[----:B------:R-:W-:Y:S05]  /*1fc70*/  BSYNC B1 ;  /* 0x0000000000017941 */ /* 0x000fea0003800000 */
.L_x_423:
        /* <DEDUP_REMOVED lines=13> */
.L_x_426:
[----:B------:R-:W-:Y:S05]  /*1fd50*/  BSYNC B1 ;  /* 0x0000000000017941 */ /* 0x000fea0003800000 */
.L_x_425:
        /* <DEDUP_REMOVED lines=13> */
.L_x_428:
[----:B------:R-:W-:Y:S05]  /*1fe30*/  BSYNC B1 ;  /* 0x0000000000017941 */ /* 0x000fea0003800000 */
.L_x_427:
        /* <DEDUP_REMOVED lines=13> */
.L_x_430:
[----:B------:R-:W-:Y:S05]  /*1ff10*/  BSYNC B1 ;  /* 0x0000000000017941 */ /* 0x000fea0003800000 */
.L_x_429:
        /* <DEDUP_REMOVED lines=13> */
.L_x_432:
[----:B------:R-:W-:Y:S05]  /*1fff0*/  BSYNC B1 ;  /* 0x0000000000017941 */ /* 0x000fea0003800000 */
.L_x_431:
        /* <DEDUP_REMOVED lines=13> */
.L_x_434:
[----:B------:R-:W-:Y:S05]  /*200d0*/  BSYNC B1 ;  /* 0x0000000000017941 */ /* 0x000fea0003800000 */
.L_x_433:
        /* <DEDUP_REMOVED lines=13> */
.L_x_436:
[----:B------:R-:W-:Y:S05]  /*201b0*/  BSYNC B1 ;  /* 0x0000000000017941 */ /* 0x000fea0003800000 */
.L_x_435:
        /* <DEDUP_REMOVED lines=13> */
.L_x_438:
[----:B------:R-:W-:Y:S05]  /*20290*/  BSYNC B1 ;  /* 0x0000000000017941 */ /* 0x000fea0003800000 */
.L_x_437:
        /* <DEDUP_REMOVED lines=13> */
.L_x_440:
[----:B------:R-:W-:Y:S05]  /*20370*/  BSYNC B1 ;  /* 0x0000000000017941 */ /* 0x000fea0003800000 */
.L_x_439:
        /* <DEDUP_REMOVED lines=13> */
.L_x_442:
[----:B------:R-:W-:Y:S05]  /*20450*/  BSYNC B1 ;  /* 0x0000000000017941 */ /* 0x000fea0003800000 */
.L_x_441:
        /* <DEDUP_REMOVED lines=13> */
.L_x_444:
[----:B------:R-:W-:Y:S05]  /*20530*/  BSYNC B1 ;  /* 0x0000000000017941 */ /* 0x000fea0003800000 */
.L_x_443:
        /* <DEDUP_REMOVED lines=13> */
.L_x_446:
[----:B------:R-:W-:Y:S05]  /*20610*/  BSYNC B1 ;  /* 0x0000000000017941 */ /* 0x000fea0003800000 */
.L_x_445:
        /* <DEDUP_REMOVED lines=13> */
.L_x_448:
[----:B------:R-:W-:Y:S05]  /*206f0*/  BSYNC B1 ;  /* 0x0000000000017941 */ /* 0x000fea0003800000 */
.L_x_447:
        /* <DEDUP_REMOVED lines=13> */
.L_x_450:
[----:B------:R-:W-:Y:S05]  /*207d0*/  BSYNC B1 ;  /* 0x0000000000017941 */ /* 0x000fea0003800000 */
.L_x_449:
        /* <DEDUP_REMOVED lines=13> */
.L_x_452:
[----:B------:R-:W-:Y:S05]  /*208b0*/  BSYNC B1 ;  /* 0x0000000000017941 */ /* 0x000fea0003800000 */
.L_x_451:
        /* <DEDUP_REMOVED lines=13> */
.L_x_454:
[----:B------:R-:W-:Y:S05]  /*20990*/  BSYNC B1 ;  /* 0x0000000000017941 */ /* 0x000fea0003800000 */
.L_x_453:
        /* <DEDUP_REMOVED lines=13> */
.L_x_456:
[----:B------:R-:W-:Y:S05]  /*20a70*/  BSYNC B1 ;  /* 0x0000000000017941 */ /* 0x000fea0003800000 */
.L_x_455:
        /* <DEDUP_REMOVED lines=13> */
.L_x_458:
[----:B------:R-:W-:Y:S05]  /*20b50*/  BSYNC B1 ;  /* 0x0000000000017941 */ /* 0x000fea0003800000 */
.L_x_457:
        /* <DEDUP_REMOVED lines=13> */
.L_x_460:
[----:B------:R-:W-:Y:S05]  /*20c30*/  BSYNC B1 ;  /* 0x0000000000017941 */ /* 0x000fea0003800000 */
.L_x_459:
        /* <DEDUP_REMOVED lines=13> */
.L_x_462:
[----:B------:R-:W-:Y:S05]  /*20d10*/  BSYNC B1 ;  /* 0x0000000000017941 */ /* 0x000fea0003800000 */
.L_x_461:
        /* <DEDUP_REMOVED lines=13> */
.L_x_464:
[----:B------:R-:W-:Y:S05]  /*20df0*/  BSYNC B1 ;  /* 0x0000000000017941 */ /* 0x000fea0003800000 */
.L_x_463:
        /* <DEDUP_REMOVED lines=13> */
.L_x_466:
[----:B------:R-:W-:Y:S05]  /*20ed0*/  BSYNC B1 ;  /* 0x0000000000017941 */ /* 0x000fea0003800000 */
.L_x_465:
        /* <DEDUP_REMOVED lines=13> */
.L_x_468:
[----:B------:R-:W-:Y:S05]  /*20fb0*/  BSYNC B1 ;  /* 0x0000000000017941 */ /* 0x000fea0003800000 */
.L_x_467:
        /* <DEDUP_REMOVED lines=13> */
.L_x_470:
[----:B------:R-:W-:Y:S05]  /*21090*/  BSYNC B1 ;  /* 0x0000000000017941 */ /* 0x000fea0003800000 */
.L_x_469:
        /* <DEDUP_REMOVED lines=13> */
.L_x_472:
[----:B------:R-:W-:Y:S05]  /*21170*/  BSYNC B1 ;  /* 0x0000000000017941 */ /* 0x000fea0003800000 */
.L_x_471:
        /* <DEDUP_REMOVED lines=13> */
.L_x_474:
[----:B------:R-:W-:Y:S05]  /*21250*/  BSYNC B1 ;  /* 0x0000000000017941 */ /* 0x000fea0003800000 */
.L_x_473:
        /* <DEDUP_REMOVED lines=13> */
.L_x_476:
[----:B------:R-:W-:Y:S05]  /*21330*/  BSYNC B1 ;  /* 0x0000000000017941 */ /* 0x000fea0003800000 */
.L_x_475:
        /* <DEDUP_REMOVED lines=13> */
.L_x_478:
[----:B------:R-:W-:Y:S05]  /*21410*/  BSYNC B1 ;  /* 0x0000000000017941 */ /* 0x000fea0003800000 */
.L_x_477:
        /* <DEDUP_REMOVED lines=13> */
.L_x_480:
[----:B------:R-:W-:Y:S05]  /*214f0*/  BSYNC B1 ;  /* 0x0000000000017941 */ /* 0x000fea0003800000 */
.L_x_479:
        /* <DEDUP_REMOVED lines=13> */
.L_x_482:
[----:B------:R-:W-:Y:S05]  /*215d0*/  BSYNC B1 ;  /* 0x0000000000017941 */ /* 0x000fea0003800000 */
.L_x_481:
        /* <DEDUP_REMOVED lines=13> */
.L_x_484:
[----:B------:R-:W-:Y:S05]  /*216b0*/  BSYNC B1 ;  /* 0x0000000000017941 */ /* 0x000fea0003800000 */
.L_x_483:
        /* <DEDUP_REMOVED lines=13> */
.L_x_486:
[----:B------:R-:W-:Y:S05]  /*21790*/  BSYNC B1 ;  /* 0x0000000000017941 */ /* 0x000fea0003800000 */
.L_x_485:
        /* <DEDUP_REMOVED lines=13> */
.L_x_488:
[----:B------:R-:W-:Y:S05]  /*21870*/  BSYNC B1 ;  /* 0x0000000000017941 */ /* 0x000fea0003800000 */
.L_x_487:
        /* <DEDUP_REMOVED lines=13> */
.L_x_490:
[----:B------:R-:W-:Y:S05]  /*21950*/  BSYNC B1 ;  /* 0x0000000000017941 */ /* 0x000fea0003800000 */
.L_x_489:
        /* <DEDUP_REMOVED lines=13> */
.L_x_492:
[----:B------:R-:W-:Y:S05]  /*21a30*/  BSYNC B1 ;  /* 0x0000000000017941 */ /* 0x000fea0003800000 */
.L_x_491:
        /* <DEDUP_REMOVED lines=13> */
.L_x_494:
[----:B------:R-:W-:Y:S05]  /*21b10*/  BSYNC B1 ;  /* 0x0000000000017941 */ /* 0x000fea0003800000 */
.L_x_493:
        /* <DEDUP_REMOVED lines=13> */
.L_x_496:
[----:B------:R-:W-:Y:S05]  /*21bf0*/  BSYNC B1 ;  /* 0x0000000000017941 */ /* 0x000fea0003800000 */
.L_x_495:
        /* <DEDUP_REMOVED lines=13> */
.L_x_498:
[----:B------:R-:W-:Y:S05]  /*21cd0*/  BSYNC B1 ;  /* 0x0000000000017941 */ /* 0x000fea0003800000 */
.L_x_497:
        /* <DEDUP_REMOVED lines=13> */
.L_x_500:
[----:B------:R-:W-:Y:S05]  /*21db0*/  BSYNC B1 ;  /* 0x0000000000017941 */ /* 0x000fea0003800000 */
.L_x_499:
        /* <DEDUP_REMOVED lines=13> */
.L_x_502:
[----:B------:R-:W-:Y:S05]  /*21e90*/  BSYNC B1 ;  /* 0x0000000000017941 */ /* 0x000fea0003800000 */
.L_x_501:
        /* <DEDUP_REMOVED lines=13> */
.L_x_504:
[----:B------:R-:W-:Y:S05]  /*21f70*/  BSYNC B1 ;  /* 0x0000000000017941 */ /* 0x000fea0003800000 */
.L_x_503:
        /* <DEDUP_REMOVED lines=13> */
.L_x_506:
[----:B------:R-:W-:Y:S05]  /*22050*/  BSYNC B1 ;  /* 0x0000000000017941 */ /* 0x000fea0003800000 */
.L_x_505:
        /* <DEDUP_REMOVED lines=13> */
.L_x_508:
[----:B------:R-:W-:Y:S05]  /*22130*/  BSYNC B1 ;  /* 0x0000000000017941 */ /* 0x000fea0003800000 */
.L_x_507:
        /* <DEDUP_REMOVED lines=13> */
.L_x_510:
[----:B------:R-:W-:Y:S05]  /*22210*/  BSYNC B1 ;  /* 0x0000000000017941 */ /* 0x000fea0003800000 */
.L_x_509:
        /* <DEDUP_REMOVED lines=13> */
.L_x_512:
[----:B------:R-:W-:Y:S05]  /*222f0*/  BSYNC B1 ;  /* 0x0000000000017941 */ /* 0x000fea0003800000 */
.L_x_511:
        /* <DEDUP_REMOVED lines=13> */
.L_x_514:
[----:B------:R-:W-:Y:S05]  /*223d0*/  BSYNC B1 ;  /* 0x0000000000017941 */ /* 0x000fea0003800000 */
.L_x_513:
        /* <DEDUP_REMOVED lines=13> */
.L_x_516:
[----:B------:R-:W-:Y:S05]  /*224b0*/  BSYNC B1 ;  /* 0x0000000000017941 */ /* 0x000fea0003800000 */
.L_x_515:
        /* <DEDUP_REMOVED lines=13> */
.L_x_518:
[----:B------:R-:W-:Y:S05]  /*22590*/  BSYNC B1 ;  /* 0x0000000000017941 */ /* 0x000fea0003800000 */
.L_x_517:
        /* <DEDUP_REMOVED lines=13> */
.L_x_520:
[----:B------:R-:W-:Y:S05]  /*22670*/  BSYNC B1 ;  /* 0x0000000000017941 */ /* 0x000fea0003800000 */
.L_x_519:
        /* <DEDUP_REMOVED lines=13> */
.L_x_522:
[----:B------:R-:W-:Y:S05]  /*22750*/  BSYNC B1 ;  /* 0x0000000000017941 */ /* 0x000fea0003800000 */
.L_x_521:
        /* <DEDUP_REMOVED lines=13> */
.L_x_524:
[----:B------:R-:W-:Y:S05]  /*22830*/  BSYNC B1 ;  /* 0x0000000000017941 */ /* 0x000fea0003800000 */
.L_x_523:
        /* <DEDUP_REMOVED lines=13> */
.L_x_526:
[----:B------:R-:W-:Y:S05]  /*22910*/  BSYNC B1 ;  /* 0x0000000000017941 */ /* 0x000fea0003800000 */
.L_x_525:
        /* <DEDUP_REMOVED lines=13> */
.L_x_528:
[----:B------:R-:W-:Y:S05]  /*229f0*/  BSYNC B1 ;  /* 0x0000000000017941 */ /* 0x000fea0003800000 */
.L_x_527:
        /* <DEDUP_REMOVED lines=13> */
.L_x_530:
[----:B------:R-:W-:Y:S05]  /*22ad0*/  BSYNC B1 ;  /* 0x0000000000017941 */ /* 0x000fea0003800000 */
.L_x_529:
        /* <DEDUP_REMOVED lines=13> */
.L_x_532:
[----:B------:R-:W-:Y:S05]  /*22bb0*/  BSYNC B1 ;  /* 0x0000000000017941 */ /* 0x000fea0003800000 */
.L_x_531:
        /* <DEDUP_REMOVED lines=13> */
.L_x_534:
[----:B------:R-:W-:Y:S05]  /*22c90*/  BSYNC B1 ;  /* 0x0000000000017941 */ /* 0x000fea0003800000 */
.L_x_533:
        /* <DEDUP_REMOVED lines=13> */
.L_x_536:
[----:B------:R-:W-:Y:S05]  /*22d70*/  BSYNC B1 ;  /* 0x0000000000017941 */ /* 0x000fea0003800000 */
.L_x_535:
        /* <DEDUP_REMOVED lines=13> */
.L_x_538:
[----:B------:R-:W-:Y:S05]  /*22e50*/  BSYNC B1 ;  /* 0x0000000000017941 */ /* 0x000fea0003800000 */
.L_x_537:
        /* <DEDUP_REMOVED lines=13> */
.L_x_540:
[----:B------:R-:W-:Y:S05]  /*22f30*/  BSYNC B1 ;  /* 0x0000000000017941 */ /* 0x000fea0003800000 */
.L_x_539:
        /* <DEDUP_REMOVED lines=13> */
.L_x_542:
[----:B------:R-:W-:Y:S05]  /*23010*/  BSYNC B1 ;  /* 0x0000000000017941 */ /* 0x000fea0003800000 */
.L_x_541:
        /* <DEDUP_REMOVED lines=13> */
.L_x_544:
[----:B------:R-:W-:Y:S05]  /*230f0*/  BSYNC B1 ;  /* 0x0000000000017941 */ /* 0x000fea0003800000 */
.L_x_543:
[----:B--234-:R-:W2:Y:S01]  /*23100*/  LDL.LU R3, [R1+0x444] ;  /* 0x0004440001037983 */ /* 0x01cea20000300800 */
[----:B-----5:R-:W-:Y:S01]  /*23110*/  LOP3.LUT R6, R6, 0xff, RZ, 0xc0, !PT ;  /* 0x000000ff06067812 */ /* 0x020fe200078ec0ff */
[----:B------:R-:W-:Y:S01]  /*23120*/  BSSY B1, `(.L_x_545) ;  /* 0x000000b000017945 */ /* 0x000fe20003800000 */
[----:B------:R-:W-:Y:S02]  /*23130*/  ISETP.LT.OR P3, PT, R0, 0xf9, !P2 ;  /* 0x000000f90000780c */ /* 0x000fe40005761670 */
[----:B------:R-:W-:Y:S02]  /*23140*/  F2FP.F16.E5M2.UNPACK_B R6, R6 ;  /* 0x00000006ff06723e */ /* 0x000fe400020004ff */
[----:B------:R-:W-:-:S03]  /*23150*/  PRMT R2, RZ, 0x7610, R2 ;  /* 0x00007610ff027816 */ /* 0x000fc60000000002 */
[----:B------:R-:W-:-:S05]  /*23160*/  HADD2.F32 R6, -RZ, R6.H0_H0 ;  /* 0x20000006ff067230 */ /* 0x000fca0000004100 */
[----:B------:R-:W-:-:S04]  /*23170*/  FMUL R6, R6, UR21 ;  /* 0x0000001506067c20 */ /* 0x000fc80008400000 */
[----:B--2---:R-:W-:-:S05]  /*23180*/  FFMA R6, R3, UR20, R6 ;  /* 0x0000001403067c23 */ /* 0x004fca0008000006 */
[----:B------:R-:W-:-:S05]  /*23190*/  F2FP.SATFINITE.E5M2.F32.PACK_AB_MERGE_C R3, RZ, R6, RZ ;  /* 0x00000006ff03723e */ /* 0x000fca00048060ff */
[----:B------:R2:W-:Y:S01]  /*231a0*/  @!P1 STG.E.U8 desc[UR14][R30.64+0xf9], R3 ;  /* 0x0000f9031e009986 */ /* 0x0005e2000c10110e */
[----:B------:R-:W-:Y:S05]  /*231b0*/  @P3 BRA `(.L_x_546) ;  /* 0x0000000000043947 */ /* 0x000fea0003800000 */
[----:B------:R3:W5:Y:S02]  /*231c0*/  LDG.E.U8 R2, desc[UR14][R4.64+0xf8] ;  /* 0x0000f80e04027981 */ /* 0x000764000c1e1100 */
.L_x_546:
[----:B------:R-:W-:Y:S05]  /*231d0*/  BSYNC B1 ;  /* 0x0000000000017941 */ /* 0x000fea0003800000 */
.L_x_545:
[----:B--2---:R-:W2:Y:S01]  /*231e0*/  LDL.LU R3, [R1+0x448] ;  /* 0x0004480001037983 */ /* 0x004ea20000300800 */
        /* <DEDUP_REMOVED lines=12> */
.L_x_548:
[----:B------:R-:W-:Y:S05]  /*232b0*/  BSYNC B1 ;  /* 0x0000000000017941 */ /* 0x000fea0003800000 */
.L_x_547:
[----:B------:R-:W-:Y:S05]  /*232c0*/  @P2 BRA `(.L_x_549) ;  /* 0x0000004800842947 */ /* 0x000fea0003800000 */
[----:B------:R-:W2:Y:S01]  /*232d0*/  LDL.LU R2, [R1+0x44c] ;  /* 0x00044c0001027983 */ /* 0x000ea20000300800 */
[----:B-----5:R-:W-:-:S04]  /*232e0*/  LOP3.LUT R0, R0, 0xff, RZ, 0xc0, !PT ;  /* 0x000000ff00007812 */ /* 0x020fc800078ec0ff */
[----:B------:R-:W-:-:S05]  /*232f0*/  F2FP.F16.E5M2.UNPACK_B R0, R0 ;  /* 0x00000000ff00723e */ /* 0x000fca00020004ff */
[----:B------:R-:W-:-:S05]  /*23300*/  HADD2.F32 R0, -RZ, R0.H0_H0 ;  /* 0x20000000ff007230 */ /* 0x000fca0000004100 */
[----:B------:R-:W-:-:S04]  /*23310*/  FMUL R0, R0, UR21 ;  /* 0x0000001500007c20 */ /* 0x000fc80008400000 */
[----:B--2---:R-:W-:-:S05]  /*23320*/  FFMA R0, R2, UR20, R0 ;  /* 0x0000001402007c23 */ /* 0x004fca0008000000 */
[----:B------:R-:W-:-:S05]  /*23330*/  F2FP.SATFINITE.E5M2.F32.PACK_AB_MERGE_C R3, RZ, R0, RZ ;  /* 0x00000000ff03723e */ /* 0x000fca00048060ff */
[----:B------:R2:W-:Y:S01]  /*23340*/  STG.E.U8 desc[UR14][R28.64+0xf9], R3 ;  /* 0x0000f9031c007986 */ /* 0x0005e2000c10110e */
[----:B------:R-:W-:Y:S05]  /*23350*/  BRA `(.L_x_549) ;  /* 0x0000004800607947 */ /* 0x000fea0003800000 */
.L_x_36:
[----:B------:R-:W-:Y:S01]  /*23360*/  ISETP.GE.AND P1, PT, R34, 0x1, PT ;  /* 0x000000012200780c */ /* 0x000fe20003f26270 */
[----:B------:R-:W-:Y:S01]  /*23370*/  FMUL R3, R3, UR20 ;  /* 0x0000001403037c20 */ /* 0x000fe20008400000 */
[----:B------:R-:W2:Y:S02]  /*23380*/  LDL.LU R37, [R1+0x200] ;  /* 0x0002000001257983 */ /* 0x000ea40000300800 */
[----:B------:R-:W-:Y:S02]  /*23390*/  ISETP.LT.OR P2, PT, R0, 0x2, !P1 ;  /* 0x000000020000780c */ /* 0x000fe40004f41670 */
[----:B------:R-:W-:Y:S01]  /*233a0*/  F2FP.SATFINITE.E5M2.F32.PACK_AB_MERGE_C R3, RZ, R3, RZ ;  /* 0x00000003ff03723e */ /* 0x000fe200048060ff */
[----:B-----5:R-:W-:Y:S01]  /*233b0*/  FMUL R2, R2, UR20 ;  /* 0x0000001402027c20 */ /* 0x020fe20008400000 */
[----:B------:R-:W-:Y:S01]  /*233c0*/  FMUL R4, R4, UR20 ;  /* 0x0000001404047c20 */ /* 0x000fe20008400000 */
[----:B------:R-:W-:Y:S01]  /*233d0*/  FMUL R5, R5, UR20 ;  /* 0x0000001405057c20 */ /* 0x000fe20008400000 */
[----:B------:R-:W-:Y:S01]  /*233e0*/  ISETP.LT.OR P5, PT, R0, 0x9, !P1 ;  /* 0x000000090000780c */ /* 0x000fe20004fa1670 */
[----:B------:R-:W-:Y:S01]  /*233f0*/  FMUL R6, R6, UR20 ;  /* 0x0000001406067c20 */ /* 0x000fe20008400000 */
[----:B------:R-:W-:Y:S01]  /*23400*/  FMUL R7, R7, UR20 ;  /* 0x0000001407077c20 */ /* 0x000fe20008400000 */
[----:B------:R-:W-:Y:S01]  /*23410*/  FMUL R8, R8, UR20 ;  /* 0x0000001408087c20 */ /* 0x000fe20008400000 */
[----:B------:R-:W-:Y:S01]  /*23420*/  FMUL R9, R9, UR20 ;  /* 0x0000001409097c20 */ /* 0x000fe20008400000 */
[----:B------:R-:W-:Y:S01]  /*23430*/  FMUL R10, R10, UR20 ;  /* 0x000000140a0a7c20 */ /* 0x000fe20008400000 */
[----:B------:R-:W-:Y:S01]  /*23440*/  FMUL R11, R11, UR20 ;  /* 0x000000140b0b7c20 */ /* 0x000fe20008400000 */
[----:B------:R0:W-:Y:S01]  /*23450*/  @!P2 STG.E.U8 desc[UR14][R24.64+0x1], R3 ;  /* 0x000001031800a986 */ /* 0x0001e2000c10110e */
[----:B------:R-:W-:-:S02]  /*23460*/  ISETP.LT.OR P2, PT, R0, 0x1, !P1 ;  /* 0x000000010000780c */ /* 0x000fc40004f41670 */
[----:B------:R-:W-:Y:S01]  /*23470*/  F2FP.SATFINITE.E5M2.F32.PACK_AB_MERGE_C R2, RZ, R2, RZ ;  /* 0x00000002ff02723e */ /* 0x000fe200048060ff */
[----:B------:R-:W-:Y:S01]  /*23480*/  FMUL R12, R12, UR20 ;  /* 0x000000140c0c7c20 */ /* 0x000fe20008400000 */
        /* <DEDUP_REMOVED lines=9> */
[----:B------:R-:W-:Y:S01]  /*23520*/  @!P2 STG.E.U8 desc[UR14][R24.64], R2 ;  /* 0x000000021800a986 */ /* 0x000fe2000c10110e */
[----:B------:R-:W-:Y:S01]  /*23530*/  ISETP.GE.AND P2, PT, R34, 0x9, PT ;  /* 0x000000092200780c */ /* 0x000fe20003f46270 */
[----:B------:R-:W-:Y:S01]  /*23540*/  FMUL R22, R22, UR20 ;  /* 0x0000001416167c20 */ /* 0x000fe20008400000 */
[----:B------:R-:W-:Y:S01]  /*23550*/  FMUL R23, R23, UR20 ;  /* 0x0000001417177c20 */ /* 0x000fe20008400000 */
[----:B------:R-:W-:Y:S01]  /*23560*/  FMUL R152, R152, UR20 ;  /* 0x0000001498987c20 */ /* 0x000fe20008400000 */
[----:B------:R-:W-:Y:S01]  /*23570*/  ISETP.LT.OR P3, PT, R0, 0x1, !P2 ;  /* 0x000000010000780c */ /* 0x000fe20005761670 */
[----:B------:R-:W-:Y:S01]  /*23580*/  FMUL R153, R153, UR20 ;  /* 0x0000001499997c20 */ /* 0x000fe20008400000 */
[----:B------:R-:W-:Y:S01]  /*23590*/  F2FP.SATFINITE.E5M2.F32.PACK_AB_MERGE_C R4, RZ, R4, RZ ;  /* 0x00000004ff04723e */ /* 0x000fe200048060ff */
[----:B------:R-:W-:Y:S01]  /*235a0*/  FMUL R154, R154, UR20 ;  /* 0x000000149a9a7c20 */ /* 0x000fe20008400000 */
        /* <DEDUP_REMOVED lines=10> */
[----:B------:R-:W-:-:S02]  /*23650*/  ISETP.LT.OR P3, PT, R0, 0x2, !P2 ;  /* 0x000000020000780c */ /* 0x000fc40005761670 */
        /* <DEDUP_REMOVED lines=11> */
[----:B------:R3:W-:Y:S01]  /*23710*/  @!P3 STG.E.U8 desc[UR14][R26.64+0x1], R5 ;  /* 0x000001051a00b986 */ /* 0x0007e2000c10110e */
[----:B------:R-:W-:-:S03]  /*23720*/  ISETP.LT.OR P3, PT, R0, 0xa, !P1 ;  /* 0x0000000a0000780c */ /* 0x000fc60004f61670 */
[----:B------:R-:W-:Y:S01]  /*23730*/  @!P5 STG.E.U8 desc[UR14][R24.64+0x8], R6 ;  /* 0x000008061800d986 */ /* 0x000fe2000c10110e */
[----:B------:R-:W-:Y:S02]  /*23740*/  ISETP.LT.OR P5, PT, R0, 0x9, !P2 ;  /* 0x000000090000780c */ /* 0x000fe400057a1670 */
[----:B------:R-:W-:Y:S01]  /*23750*/  F2FP.SATFINITE.E5M2.F32.PACK_AB_MERGE_C R8, RZ, R8, RZ ;  /* 0x00000008ff08723e */ /* 0x000fe200048060ff */
[----:B------:R-:W4:Y:S01]  /*23760*/  LDL.LU R36, [R1+0x204] ;  /* 0x0002040001247983 */ /* 0x000f220000300800 */
[----:B------:R-:W-:Y:S02]  /*23770*/  F2FP.SATFINITE.E5M2.F32.PACK_AB_MERGE_C R9, RZ, R9, RZ ;  /* 0x00000009ff09723e */ /* 0x000fe400048060ff */
[----:B------:R-:W-:Y:S01]  /*23780*/  F2FP.SATFINITE.E5M2.F32.PACK_AB_MERGE_C R10, RZ, R10, RZ ;  /* 0x0000000aff0a723e */ /* 0x000fe200048060ff */
[----:B------:R-:W-:Y:S01]  /*23790*/  FMUL R172, R172, UR20 ;  /* 0x00000014acac7c20 */ /* 0x000fe20008400000 */
[----:B------:R-:W-:Y:S01]  /*237a0*/  F2FP.SATFINITE.E5M2.F32.PACK_AB_MERGE_C R11, RZ, R11, RZ ;  /* 0x0000000bff0b723e */ /* 0x000fe200048060ff */
[----:B------:R-:W-:Y:S01]  /*237b0*/  @!P3 STG.E.U8 desc[UR14][R24.64+0x9], R7 ;  /* 0x000009071800b986 */ /* 0x000fe2000c10110e */
[----:B------:R-:W-:-:S03]  /*237c0*/  ISETP.LT.OR P3, PT, R0, 0xa, !P2 ;  /* 0x0000000a0000780c */ /* 0x000fc60005761670 */
[----:B------:R-:W-:Y:S01]  /*237d0*/  @!P5 STG.E.U8 desc[UR14][R26.64+0x8], R8 ;  /* 0x000008081a00d986 */ /* 0x000fe2000c10110e */
[C---:B------:R-:W-:Y:S02]  /*237e0*/  ISETP.LT.OR P5, PT, R0.reuse, 0x11, !P1 ;  /* 0x000000110000780c */ /* 0x040fe40004fa1670 */
        /* <DEDUP_REMOVED lines=14> */
[----:B------:R-:W4:Y:S04]  /*238d0*/  LDL.LU R32, [R1+0x210] ;  /* 0x0002100001207983 */ /* 0x000f280000300800 */
[----:B------:R-:W-:Y:S01]  /*238e0*/  @!P3 STG.E.U8 desc[UR14][R24.64+0x11], R11 ;  /* 0x0000110b1800b986 */ /* 0x000fe2000c10110e */
[----:B------:R-:W-:-:S03]  /*238f0*/  ISETP.LT.OR P3, PT, R0, 0x12, !P2 ;  /* 0x000000120000780c */ /* 0x000fc60005761670 */
[----:B------:R-:W-:Y:S01]  /*23900*/  @!P5 STG.E.U8 desc[UR14][R26.64+0x10], R12 ;  /* 0x0000100c1a00d986 */ /* 0x000fe2000c10110e */
[----:B------:R-:W-:Y:S02]  /*23910*/  ISETP.LT.OR P5, PT, R0, 0x19, !P1 ;  /* 0x000000190000780c */ /* 0x000fe40004fa1670 */
[----:B------:R-:W-:Y:S01]  /*23920*/  F2FP.SATFINITE.E5M2.F32.PACK_AB_MERGE_C R19, RZ, R19, RZ ;  /* 0x00000013ff13723e */ /* 0x000fe200048060ff */
[----:B------:R-:W-:Y:S01]  /*23930*/  FMUL R174, R174, UR20 ;  /* 0x00000014aeae7c20 */ /* 0x000fe20008400000 */
[----:B------:R-:W-:Y:S01]  /*23940*/  F2FP.SATFINITE.E5M2.F32.PACK_AB_MERGE_C R20, RZ, R20, RZ ;  /* 0x00000014ff14723e */ /* 0x000fe200048060ff */
[----:B------:R-:W-:Y:S01]  /*23950*/  FMUL R175, R175, UR20 ;  /* 0x00000014afaf7c20 */ /* 0x000fe20008400000 */
[----:B------:R-:W-:Y:S01]  /*23960*/  F2FP.SATFINITE.E5M2.F32.PACK_AB_MERGE_C R21, RZ, R21, RZ ;  /* 0x00000015ff15723e */ /* 0x000fe200048060ff */
[----:B------:R-:W-:Y:S01]  /*23970*/  FMUL R176, R176, UR20 ;  /* 0x00000014b0b07c20 */ /* 0x000fe20008400000 */
[C---:B------:R-:W-:Y:S01]  /*23980*/  ISETP.LT.OR P6, PT, R0.reuse, 0x29, !P2 ;  /* 0x000000290000780c */ /* 0x040fe200057c1670 */
        /* <DEDUP_REMOVED lines=10> */
[----:B------:R-:W-:Y:S01]  /*23a30*/  F2FP.SATFINITE.E5M2.F32.PACK_AB_MERGE_C R153, RZ, R153, RZ ;  /* 0x00000099ff99723e */ /* 0x000fe200048060ff */
        /* <DEDUP_REMOVED lines=37> */
[----:B0-----:R-:W-:Y:S01]  /*23c90*/  F2FP.SATFINITE.E5M2.F32.PACK_AB_MERGE_C R3, RZ, R166, RZ ;  /* 0x000000a6ff03723e */ /* 0x001fe200048060ff */
[----:B------:R-:W-:Y:S01]  /*23ca0*/  FMUL R189, R189, UR20 ;  /* 0x00000014bdbd7c20 */ /* 0x000fe20008400000 */
[----:B------:R-:W-:Y:S01]  /*23cb0*/  F2FP.SATFINITE.E5M2.F32.PACK_AB_MERGE_C R167, RZ, R167, RZ ;  /* 0x000000a7ffa7723e */ /* 0x000fe200048060ff */
[----:B------:R-:W-:Y:S01]  /*23cc0*/  FMUL R190, R190, UR20 ;  /* 0x00000014bebe7c20 */ /* 0x000fe20008400000 */
[----:B---3--:R-:W-:Y:S01]  /*23cd0*/  F2FP.SATFINITE.E5M2.F32.PACK_AB_MERGE_C R5, RZ, R168, RZ ;  /* 0x000000a8ff05723e */ /* 0x008fe200048060ff */
[----:B------:R-:W-:Y:S01]  /*23ce0*/  FMUL R191, R191, UR20 ;  /* 0x00000014bfbf7c20 */ /* 0x000fe20008400000 */
[----:B------:R-:W-:Y:S01]  /*23cf0*/  F2FP.SATFINITE.E5M2.F32.PACK_AB_MERGE_C R169, RZ, R169, RZ ;  /* 0x000000a9ffa9723e */ /* 0x000fe200048060ff */
[----:B------:R-:W-:Y:S01]  /*23d00*/  @!P3 STG.E.U8 desc[UR14][R24.64+0x29], R23 ;  /* 0x000029171800b986 */ /* 0x000fe2000c10110e */
[----:B------:R-:W-:-:S03]  /*23d10*/  ISETP.LT.OR P3, PT, R0, 0x31, !P1 ;  /* 0x000000310000780c */ /* 0x000fc60004f61670 */
[----:B------:R-:W-:Y:S01]  /*23d20*/  @!P6 STG.E.U8 desc[UR14][R26.64+0x28], R152 ;  /* 0x000028981a00e986 */ /* 0x000fe2000c10110e */
[----:B------:R-:W-:-:S03]  /*23d30*/  ISETP.LT.OR P6, PT, R0, 0x32, !P1 ;  /* 0x000000320000780c */ /* 0x000fc60004fc1670 */
[----:B------:R-:W-:Y:S01]  /*23d40*/  @!P5 STG.E.U8 desc[UR14][R26.64+0x29], R153 ;  /* 0x000029991a00d986 */ /* 0x000fe2000c10110e */
[----:B------:R-:W-:Y:S02]  /*23d50*/  ISETP.LT.OR P5, PT, R0, 0x31, !P2 ;  /* 0x000000310000780c */ /* 0x000fe400057a1670 */
[----:B------:R-:W-:Y:S01]  /*23d60*/  F2FP.SATFINITE.E5M2.F32.PACK_AB_MERGE_C R171, RZ, R171, RZ ;  /* 0x000000abffab723e */ /* 0x000fe200048060ff */
[----:B------:R-:W-:Y:S01]  /*23d70*/  FMUL R192, R192, UR20 ;  /* 0x00000014c0c07c20 */ /* 0x000fe20008400000 */
[----:B------:R-:W-:Y:S01]  /*23d80*/  F2FP.SATFINITE.E5M2.F32.PACK_AB_MERGE_C R173, RZ, R173, RZ ;  /* 0x000000adffad723e */ /* 0x000fe200048060ff */
[----:B------:R-:W-:Y:S01]  /*23d90*/  @!P3 STG.E.U8 desc[UR14][R24.64+0x30], R154 ;  /* 0x0000309a1800b986 */ /* 0x000fe2000c10110e */
[----:B------:R-:W-:-:S03]  /*23da0*/  ISETP.LT.OR P3, PT, R0, 0x32, !P2 ;  /* 0x000000320000780c */ /* 0x000fc60005761670 */
[----:B------:R-:W-:Y:S01]  /*23db0*/  @!P6 STG.E.U8 desc[UR14][R24.64+0x31], R155 ;  /* 0x0000319b1800e986 */ /* 0x000fe2000c10110e */
[----:B------:R-:W-:-:S03]  /*23dc0*/  ISETP.LT.OR P6, PT, R0, 0x39, !P1 ;  /* 0x000000390000780c */ /* 0x000fc60004fc1670 */
[----:B------:R-:W-:Y:S01]  /*23dd0*/  @!P5 STG.E.U8 desc[UR14][R26.64+0x30], R156 ;  /* 0x0000309c1a00d986 */ /* 0x000fe2000c10110e */
[----:B------:R-:W-:Y:S01]  /*23de0*/  ISETP.LT.OR P5, PT, R0, 0x3a, !P1 ;  /* 0x0000003a0000780c */ /* 0x000fe20004fa1670 */
[----:B------:R-:W-:Y:S01]  /*23df0*/  FMUL R193, R193, UR20 ;  /* 0x00000014c1c17c20 */ /* 0x000fe20008400000 */
[----:B------:R-:W-:Y:S01]  /*23e00*/  FMUL R194, R194, UR20 ;  /* 0x00000014c2c27c20 */ /* 0x000fe20008400000 */
[----:B------:R-:W-:Y:S01]  /*23e10*/  FMUL R195, R195, UR20 ;  /* 0x00000014c3c37c20 */ /* 0x000fe20008400000 */
[----:B------:R-:W-:Y:S01]  /*23e20*/  FMUL R196, R196, UR20 ;  /* 0x00000014c4c47c20 */ /* 0x000fe20008400000 */
        /* <DEDUP_REMOVED lines=30> */
[----:B------:R0:W-:Y:S01]  /*24010*/  @!P3 STG.E.U8 desc[UR14][R24.64+0x48], R3 ;  /* 0x000048031800b986 */ /* 0x0001e2000c10110e */
[----:B------:R-:W-:-:S03]  /*24020*/  ISETP.LT.OR P3, PT, R0, 0x4a, !P2 ;  /* 0x0000004a0000780c */ /* 0x000fc60005761670 */
[----:B------:R-:W-:Y:S01]  /*24030*/  @!P6 STG.E.U8 desc[UR14][R24.64+0x49], R167 ;  /* 0x000049a71800e986 */ /* 0x000fe2000c10110e */
[----:B------:R-:W-:-:S03]  /*24040*/  ISETP.LT.OR P6, PT, R0, 0x51, !P1 ;  /* 0x000000510000780c */ /* 0x000fc60004fc1670 */
[----:B------:R3:W-:Y:S01]  /*24050*/  @!P5 STG.E.U8 desc[UR14][R26.64+0x48], R5 ;  /* 0x000048051a00d986 */ /* 0x0007e2000c10110e */
[C---:B------:R-:W-:Y:S02]  /*24060*/  ISETP.LT.OR P5, PT, R0.reuse, 0x52, !P1 ;  /* 0x000000520000780c */ /* 0x040fe40004fa1670 */
[----:B0-----:R-:W-:Y:S01]  /*24070*/  F2FP.SATFINITE.E5M2.F32.PACK_AB_MERGE_C R3, RZ, R170, RZ ;  /* 0x000000aaff03723e */ /* 0x001fe200048060ff */
[----:B------:R-:W-:Y:S02]  /*24080*/  FMUL R209, R209, UR20 ;  /* 0x00000014d1d17c20 */ /* 0x000fe40008400000 */
[----:B------:R-:W-:Y:S01]  /*24090*/  @!P3 STG.E.U8 desc[UR14][R26.64+0x49], R169 ;  /* 0x000049a91a00b986 */ /* 0x000fe2000c10110e */
[----:B------:R-:W-:-:S03]  /*240a0*/  ISETP.LT.OR P3, PT, R0, 0x51, !P2 ;  /* 0x000000510000780c */ /* 0x000fc60005761670 */
[----:B------:R0:W-:Y:S01]  /*240b0*/  @!P6 STG.E.U8 desc[UR14][R24.64+0x50], R3 ;  /* 0x000050031800e986 */ /* 0x0001e2000c10110e */
[C---:B------:R-:W-:Y:S02]  /*240c0*/  ISETP.LT.OR P6, PT, R0.reuse, 0x52, !P2 ;  /* 0x000000520000780c */ /* 0x040fe400057c1670 */
[----:B---3--:R-:W-:Y:S01]  /*240d0*/  F2FP.SATFINITE.E5M2.F32.PACK_AB_MERGE_C R5, RZ, R172, RZ ;  /* 0x000000acff05723e */ /* 0x008fe200048060ff */
        /* <DEDUP_REMOVED lines=10> */
[----:B0-----:R-:W-:Y:S01]  /*24180*/  F2FP.SATFINITE.E5M2.F32.PACK_AB_MERGE_C R3, RZ, R174, RZ ;  /* 0x000000aeff03723e */ /* 0x001fe200048060ff */
[----:B------:R-:W-:Y:S01]  /*24190*/  FMUL R214, R214, UR20 ;  /* 0x00000014d6d67c20 */ /* 0x000fe20008400000 */
[----:B------:R-:W-:Y:S01]  /*241a0*/  F2FP.SATFINITE.E5M2.F32.PACK_AB_MERGE_C R175, RZ, R175, RZ ;  /* 0x000000afffaf723e */ /* 0x000fe200048060ff */
[----:B------:R-:W-:Y:S01]  /*241b0*/  FMUL R215, R215, UR20 ;  /* 0x00000014d7d77c20 */ /* 0x000fe20008400000 */
[----:B------:R-:W-:Y:S01]  /*241c0*/  FMUL R216, R216, UR20 ;  /* 0x00000014d8d87c20 */ /* 0x000fe20008400000 */
[----:B------:R0:W-:Y:S01]  /*241d0*/  @!P5 STG.E.U8 desc[UR14][R24.64+0x58], R3 ;  /* 0x000058031800d986 */ /* 0x0001e2000c10110e */
[C---:B------:R-:W-:Y:S02]  /*241e0*/  ISETP.LT.OR P5, PT, R0.reuse, 0x5a, !P2 ;  /* 0x0000005a0000780c */ /* 0x040fe400057a1670 */
[----:B---3--:R-:W-:Y:S01]  /*241f0*/  F2FP.SATFINITE.E5M2.F32.PACK_AB_MERGE_C R5, RZ, R176, RZ ;  /* 0x000000b0ff05723e */ /* 0x008fe200048060ff */
[----:B------:R-:W-:Y:S01]  /*24200*/  @!P3 STG.E.U8 desc[UR14][R24.64+0x59], R175 ;  /* 0x000059af1800b986 */ /* 0x000fe2000c10110e */
[----:B------:R-:W-:-:S03]  /*24210*/  ISETP.LT.OR P3, PT, R0, 0x61, !P1 ;  /* 0x000000610000780c */ /* 0x000fc60004f61670 */
[----:B------:R3:W-:Y:S01]  /*24220*/  @!P6 STG.E.U8 desc[UR14][R26.64+0x58], R5 ;  /* 0x000058051a00e986 */ /* 0x0007e2000c10110e */
[----:B------:R-:W-:Y:S02]  /*24230*/  ISETP.LT.OR P6, PT, R0, 0x62, !P1 ;  /* 0x000000620000780c */ /* 0x000fe40004fc1670 */
[----:B------:R-:W-:Y:S01]  /*24240*/  F2FP.SATFINITE.E5M2.F32.PACK_AB_MERGE_C R177, RZ, R177, RZ ;  /* 0x000000b1ffb1723e */ /* 0x000fe200048060ff */
[----:B------:R-:W-:Y:S01]  /*24250*/  FMUL R217, R217, UR20 ;  /* 0x00000014d9d97c20 */ /* 0x000fe20008400000 */
[----:B0-----:R-:W-:Y:S01]  /*24260*/  F2FP.SATFINITE.E5M2.F32.PACK_AB_MERGE_C R3, RZ, R178, RZ ;  /* 0x000000b2ff03723e */ /* 0x001fe200048060ff */
[----:B------:R-:W-:Y:S01]  /*24270*/  FMUL R218, R218, UR20 ;  /* 0x00000014dada7c20 */ /* 0x000fe20008400000 */
[----:B------:R-:W-:Y:S01]  /*24280*/  F2FP.SATFINITE.E5M2.F32.PACK_AB_MERGE_C R179, RZ, R179, RZ ;  /* 0x000000b3ffb3723e */ /* 0x000fe200048060ff */
[----:B------:R-:W-:Y:S01]  /*24290*/  @!P5 STG.E.U8 desc[UR14][R26.64+0x59], R177 ;  /* 0x000059b11a00d986 */ /* 0x000fe2000c10110e */
[----:B------:R-:W-:-:S03]  /*242a0*/  ISETP.LT.OR P5, PT, R0, 0x61, !P2 ;  /* 0x000000610000780c */ /* 0x000fc600057a1670 */
[----:B------:R0:W-:Y:S01]  /*242b0*/  @!P3 STG.E.U8 desc[UR14][R24.64+0x60], R3 ;  /* 0x000060031800b986 */ /* 0x0001e2000c10110e */
[----:B------:R-:W-:-:S03]  /*242c0*/  ISETP.LT.OR P3, PT, R0, 0x62, !P2 ;  /* 0x000000620000780c */ /* 0x000fc60005761670 */
[----:B------:R-:W-:Y:S01]  /*242d0*/  @!P6 STG.E.U8 desc[UR14][R24.64+0x61], R179 ;  /* 0x000061b31800e986 */ /* 0x000fe2000c10110e */
[----:B------:R-:W-:Y:S02]  /*242e0*/  ISETP.LT.OR P6, PT, R0, 0x69, !P1 ;  /* 0x000000690000780c */ /* 0x000fe40004fc1670 */
[----:B---3--:R-:W-:Y:S01]  /*242f0*/  F2FP.SATFINITE.E5M2.F32.PACK_AB_MERGE_C R5, RZ, R180, RZ ;  /* 0x000000b4ff05723e */ /* 0x008fe200048060ff */
[----:B------:R-:W-:Y:S01]  /*24300*/  FMUL R219, R219, UR20 ;  /* 0x00000014dbdb7c20 */ /* 0x000fe20008400000 */
[----:B------:R-:W-:Y:S01]  /*24310*/  F2FP.SATFINITE.E5M2.F32.PACK_AB_MERGE_C R181, RZ, R181, RZ ;  /* 0x000000b5ffb5723e */ /* 0x000fe200048060ff */
[----:B------:R-:W-:Y:S01]  /*24320*/  FMUL R220, R220, UR20 ;  /* 0x00000014dcdc7c20 */ /* 0x000fe20008400000 */
[----:B------:R-:W-:Y:S01]  /*24330*/  FMUL R221, R221, UR20 ;  /* 0x00000014dddd7c20 */ /* 0x000fe20008400000 */
[----:B------:R3:W-:Y:S01]  /*24340*/  @!P5 STG.E.U8 desc[UR14][R26.64+0x60], R5 ;  /* 0x000060051a00d986 */ /* 0x0007e2000c10110e */
[C---:B------:R-:W-:Y:S02]  /*24350*/  ISETP.LT.OR P5, PT, R0.reuse, 0x6a, !P1 ;  /* 0x0000006a0000780c */ /* 0x040fe40004fa1670 */
[----:B0-----:R-:W-:Y:S01]  /*24360*/  F2FP.SATFINITE.E5M2.F32.PACK_AB_MERGE_C R3, RZ, R182, RZ ;  /* 0x000000b6ff03723e */ /* 0x001fe200048060ff */
[----:B------:R-:W-:Y:S01]  /*24370*/  @!P3 STG.E.U8 desc[UR14][R26.64+0x61], R181 ;  /* 0x000061b51a00b986 */ /* 0x000fe2000c10110e */
[----:B------:R-:W-:-:S03]  /*24380*/  ISETP.LT.OR P3, PT, R0, 0x69, !P2 ;  /* 0x000000690000780c */ /* 0x000fc60005761670 */
[----:B------:R0:W-:Y:S01]  /*24390*/  @!P6 STG.E.U8 desc[UR14][R24.64+0x68], R3 ;  /* 0x000068031800e986 */ /* 0x0001e2000c10110e */
[----:B------:R-:W-:Y:S02]  /*243a0*/  ISETP.LT.OR P6, PT, R0, 0x6a, !P2 ;  /* 0x0000006a0000780c */ /* 0x000fe400057c1670 */
[----:B------:R-:W-:Y:S01]  /*243b0*/  F2FP.SATFINITE.E5M2.F32.PACK_AB_MERGE_C R183, RZ, R183, RZ ;  /* 0x000000b7ffb7723e */ /* 0x000fe200048060ff */
[----:B------:R-:W-:Y:S01]  /*243c0*/  FMUL R222, R222, UR20 ;  /* 0x00000014dede7c20 */ /* 0x000fe20008400000 */
[----:B---3--:R-:W-:Y:S01]  /*243d0*/  F2FP.SATFINITE.E5M2.F32.PACK_AB_MERGE_C R5, RZ, R184, RZ ;  /* 0x000000b8ff05723e */ /* 0x008fe200048060ff */
        /* <DEDUP_REMOVED lines=57> */
[----:B------:R-:W4:Y:S01]  /*24770*/  LDL.LU R39, [R1+0x214] ;  /* 0x0002140001277983 */ /* 0x000f220000300800 */
[----:B---3--:R-:W-:-:S03]  /*24780*/  F2FP.SATFINITE.E5M2.F32.PACK_AB_MERGE_C R5, RZ, R200, RZ ;  /* 0x000000c8ff05723e */ /* 0x008fc600048060ff */
[----:B------:R0:W-:Y:S01]  /*24790*/  @!P5 STG.E.U8 desc[UR14][R24.64+0x88], R3 ;  /* 0x000088031800d986 */ /* 0x0001e2000c10110e */
[----:B------:R-:W-:-:S03]  /*247a0*/  ISETP.LT.OR P5, PT, R0, 0x8a, !P2 ;  /* 0x0000008a0000780c */ /* 0x000fc600057a1670 */
[----:B------:R-:W-:Y:S01]  /*247b0*/  @!P3 STG.E.U8 desc[UR14][R24.64+0x89], R199 ;  /* 0x000089c71800b986 */ /* 0x000fe2000c10110e */
[----:B------:R-:W-:-:S03]  /*247c0*/  ISETP.LT.OR P3, PT, R0, 0x91, !P1 ;  /* 0x000000910000780c */ /* 0x000fc60004f61670 */
[----:B------:R3:W-:Y:S01]  /*247d0*/  @!P6 STG.E.U8 desc[UR14][R26.64+0x88], R5 ;  /* 0x000088051a00e986 */ /* 0x0007e2000c10110e */
[----:B------:R-:W-:Y:S02]  /*247e0*/  ISETP.LT.OR P6, PT, R0, 0x92, !P1 ;  /* 0x000000920000780c */ /* 0x000fe40004fc1670 */
[----:B------:R-:W-:Y:S01]  /*247f0*/  F2FP.SATFINITE.E5M2.F32.PACK_AB_MERGE_C R201, RZ, R201, RZ ;  /* 0x000000c9ffc9723e */ /* 0x000fe200048060ff */
[----:B------:R-:W-:Y:S01]  /*24800*/  FMUL R235, R235, UR20 ;  /* 0x00000014ebeb7c20 */ /* 0x000fe20008400000 */
[----:B0-----:R-:W-:Y:S01]  /*24810*/  F2FP.SATFINITE.E5M2.F32.PACK_AB_MERGE_C R3, RZ, R202, RZ ;  /* 0x000000caff03723e */ /* 0x001fe200048060ff */
[----:B------:R-:W4:Y:S01]  /*24820*/  LDL.LU R38, [R1+0x218] ;  /* 0x0002180001267983 */ /* 0x000f220000300800 */
[----:B------:R-:W-:Y:S01]  /*24830*/  F2FP.SATFINITE.E5M2.F32.PACK_AB_MERGE_C R203, RZ, R203, RZ ;  /* 0x000000cbffcb723e */ /* 0x000fe200048060ff */
[----:B------:R-:W-:Y:S01]  /*24840*/  FMUL R236, R236, UR20 ;  /* 0x00000014ecec7c20 */ /* 0x000fe20008400000 */
[----:B------:R-:W-:Y:S01]  /*24850*/  F2FP.SATFINITE.E5M2.F32.PACK_AB_MERGE_C R205, RZ, R205, RZ ;  /* 0x000000cdffcd723e */ /* 0x000fe200048060ff */
[----:B------:R-:W-:Y:S01]  /*24860*/  @!P5 STG.E.U8 desc[UR14][R26.64+0x89], R201 ;  /* 0x000089c91a00d986 */ /* 0x000fe2000c10110e */
[C---:B------:R-:W-:Y:S01]  /*24870*/  ISETP.LT.OR P5, PT, R0.reuse, 0x91, !P2 ;  /* 0x000000910000780c */ /* 0x040fe200057a1670 */
[----:B--2---:R-:W-:Y:S01]  /*24880*/  FMUL R2, R37, UR20 ;  /* 0x0000001425027c20 */ /* 0x004fe20008400000 */
[----:B---3--:R-:W-:Y:S01]  /*24890*/  F2FP.SATFINITE.E5M2.F32.PACK_AB_MERGE_C R5, RZ, R204, RZ ;  /* 0x000000ccff05723e */ /* 0x008fe200048060ff */
[----:B------:R0:W-:Y:S01]  /*248a0*/  @!P3 STG.E.U8 desc[UR14][R24.64+0x90], R3 ;  /* 0x000090031800b986 */ /* 0x0001e2000c10110e */
[C---:B------:R-:W-:Y:S01]  /*248b0*/  ISETP.LT.OR P3, PT, R0.reuse, 0x92, !P2 ;  /* 0x000000920000780c */ /* 0x040fe20005761670 */
[----:B------:R-:W-:Y:S01]  /*248c0*/  FMUL R237, R237, UR20 ;  /* 0x00000014eded7c20 */ /* 0x000fe20008400000 */
[----:B------:R-:W-:Y:S01]  /*248d0*/  F2FP.SATFINITE.E5M2.F32.PACK_AB_MERGE_C R207, RZ, R207, RZ ;  /* 0x000000cfffcf723e */ /* 0x000fe200048060ff */
[----:B------:R-:W-:Y:S01]  /*248e0*/  @!P6 STG.E.U8 desc[UR14][R24.64+0x91], R203 ;  /* 0x000091cb1800e986 */ /* 0x000fe2000c10110e */
[----:B------:R-:W-:-:S02]  /*248f0*/  ISETP.LT.OR P6, PT, R0, 0x99, !P1 ;  /* 0x000000990000780c */ /* 0x000fc40004fc1670 */
[----:B------:R-:W-:Y:S01]  /*24900*/  F2FP.SATFINITE.E5M2.F32.PACK_AB_MERGE_C R209, RZ, R209, RZ ;  /* 0x000000d1ffd1723e */ /* 0x000fe200048060ff */
[----:B------:R-:W2:Y:S01]  /*24910*/  LDL.LU R37, [R1+0x21c] ;  /* 0x00021c0001257983 */ /* 0x000ea20000300800 */
[----:B------:R-:W-:Y:S02]  /*24920*/  F2FP.SATFINITE.E5M2.F32.PACK_AB_MERGE_C R211, RZ, R211, RZ ;  /* 0x000000d3ffd3723e */ /* 0x000fe400048060ff */
[----:B------:R-:W-:Y:S01]  /*24930*/  F2FP.SATFINITE.E5M2.F32.PACK_AB_MERGE_C R213, RZ, R213, RZ ;  /* 0x000000d5ffd5723e */ /* 0x000fe200048060ff */
[----:B------:R3:W-:Y:S01]  /*24940*/  @!P5 STG.E.U8 desc[UR14][R26.64+0x90], R5 ;  /* 0x000090051a00d986 */ /* 0x0007e2000c10110e */
[C---:B------:R-:W-:Y:S02]  /*24950*/  ISETP.LT.OR P5, PT, R0.reuse, 0x9a, !P1 ;  /* 0x0000009a0000780c */ /* 0x040fe40004fa1670 */
[----:B0-----:R-:W-:Y:S01]  /*24960*/  F2FP.SATFINITE.E5M2.F32.PACK_AB_MERGE_C R3, RZ, R206, RZ ;  /* 0x000000ceff03723e */ /* 0x001fe200048060ff */
[----:B------:R-:W-:Y:S01]  /*24970*/  @!P3 STG.E.U8 desc[UR14][R26.64+0x91], R205 ;  /* 0x000091cd1a00b986 */ /* 0x000fe2000c10110e */
[----:B------:R-:W-:-:S02]  /*24980*/  ISETP.LT.OR P3, PT, R0, 0x99, !P2 ;  /* 0x000000990000780c */ /* 0x000fc40005761670 */
[----:B------:R-:W-:Y:S01]  /*24990*/  F2FP.SATFINITE.E5M2.F32.PACK_AB_MERGE_C R215, RZ, R215, RZ ;  /* 0x000000d7ffd7723e */ /* 0x000fe200048060ff */
[----:B------:R0:W-:Y:S01]  /*249a0*/  @!P6 STG.E.U8 desc[UR14][R24.64+0x98], R3 ;  /* 0x000098031800e986 */ /* 0x0001e2000c10110e */
[C---:B------:R-:W-:Y:S02]  /*249b0*/  ISETP.LT.OR P6, PT, R0.reuse, 0x9a, !P2 ;  /* 0x0000009a0000780c */ /* 0x040fe400057c1670 */
[----:B------:R-:W-:Y:S02]  /*249c0*/  F2FP.SATFINITE.E5M2.F32.PACK_AB_MERGE_C R217, RZ, R217, RZ ;  /* 0x000000d9ffd9723e */ /* 0x000fe400048060ff */
[----:B---3--:R-:W-:Y:S01]  /*249d0*/  F2FP.SATFINITE.E5M2.F32.PACK_AB_MERGE_C R5, RZ, R208, RZ ;  /* 0x000000d0ff05723e */ /* 0x008fe200048060ff */
[----:B------:R-:W-:Y:S01]  /*249e0*/  @!P5 STG.E.U8 desc[UR14][R24.64+0x99], R207 ;  /* 0x000099cf1800d986 */ /* 0x000fe2000c10110e */
[C---:B------:R-:W-:Y:S02]  /*249f0*/  ISETP.LT.OR P5, PT, R0.reuse, 0xa1, !P1 ;  /* 0x000000a10000780c */ /* 0x040fe40004fa1670 */
[----:B------:R-:W-:Y:S01]  /*24a00*/  F2FP.SATFINITE.E5M2.F32.PACK_AB_MERGE_C R219, RZ, R219, RZ ;  /* 0x000000dbffdb723e */ /* 0x000fe200048060ff */
[----:B------:R3:W-:Y:S01]  /*24a10*/  @!P3 STG.E.U8 desc[UR14][R26.64+0x98], R5 ;  /* 0x000098051a00b986 */ /* 0x0007e2000c10110e */
[----:B------:R-:W-:-:S02]  /*24a20*/  ISETP.LT.OR P3, PT, R0, 0xa2, !P1 ;  /* 0x000000a20000780c */ /* 0x000fc40004f61670 */
[----:B0-----:R-:W-:Y:S01]  /*24a30*/  F2FP.SATFINITE.E5M2.F32.PACK_AB_MERGE_C R3, RZ, R210, RZ ;  /* 0x000000d2ff03723e */ /* 0x001fe200048060ff */
[----:B------:R-:W-:Y:S01]  /*24a40*/  @!P6 STG.E.U8 desc[UR14][R26.64+0x99], R209 ;  /* 0x000099d11a00e986 */ /* 0x000fe2000c10110e */
[C---:B------:R-:W-:Y:S02]  /*24a50*/  ISETP.LT.OR P6, PT, R0.reuse, 0xa1, !P2 ;  /* 0x000000a10000780c */ /* 0x040fe400057c1670 */
[----:B------:R-:W-:Y:S02]  /*24a60*/  F2FP.SATFINITE.E5M2.F32.PACK_AB_MERGE_C R221, RZ, R221, RZ ;  /* 0x000000ddffdd723e */ /* 0x000fe400048060ff */
[----:B------:R-:W-:Y:S01]  /*24a70*/  F2FP.SATFINITE.E5M2.F32.PACK_AB_MERGE_C R223, RZ, R223, RZ ;  /* 0x000000dfffdf723e */ /* 0x000fe200048060ff */
[----:B------:R0:W-:Y:S01]  /*24a80*/  @!P5 STG.E.U8 desc[UR14][R24.64+0xa0], R3 ;  /* 0x0000a0031800d986 */ /* 0x0001e2000c10110e */
[C---:B------:R-:W-:Y:S02]  /*24a90*/  ISETP.LT.OR P5, PT, R0.reuse, 0xa2, !P2 ;  /* 0x000000a20000780c */ /* 0x040fe400057a1670 */
[----:B---3--:R-:W-:Y:S01]  /*24aa0*/  F2FP.SATFINITE.E5M2.F32.PACK_AB_MERGE_C R5, RZ, R212, RZ ;  /* 0x000000d4ff05723e */ /* 0x008fe200048060ff */
[----:B------:R-:W-:Y:S01]  /*24ab0*/  @!P3 STG.E.U8 desc[UR14][R24.64+0xa1], R211 ;  /* 0x0000a1d31800b986 */ /* 0x000fe2000c10110e */
[----:B------:R-:W-:-:S02]  /*24ac0*/  ISETP.LT.OR P3, PT, R0, 0xa9, !P1 ;  /* 0x000000a90000780c */ /* 0x000fc40004f61670 */
[----:B------:R-:W-:Y:S01]  /*24ad0*/  F2FP.SATFINITE.E5M2.F32.PACK_AB_MERGE_C R225, RZ, R225, RZ ;  /* 0x000000e1ffe1723e */ /* 0x000fe200048060ff */
[----:B------:R3:W-:Y:S01]  /*24ae0*/  @!P6 STG.E.U8 desc[UR14][R26.64+0xa0], R5 ;  /* 0x0000a0051a00e986 */ /* 0x0007e2000c10110e */
[C---:B------:R-:W-:Y:S02]  /*24af0*/  ISETP.LT.OR P6, PT, R0.reuse, 0xaa, !P1 ;  /* 0x000000aa0000780c */ /* 0x040fe40004fc1670 */
[----:B------:R-:W-:Y:S02]  /*24b00*/  F2FP.SATFINITE.E5M2.F32.PACK_AB_MERGE_C R227, RZ, R227, RZ ;  /* 0x000000e3ffe3723e */ /* 0x000fe400048060ff */
[----:B0-----:R-:W-:Y:S01]  /*24b10*/  F2FP.SATFINITE.E5M2.F32.PACK_AB_MERGE_C R3, RZ, R214, RZ ;  /* 0x000000d6ff03723e */ /* 0x001fe200048060ff */
[----:B------:R-:W-:Y:S01]  /*24b20*/  @!P5 STG.E.U8 desc[UR14][R26.64+0xa1], R213 ;  /* 0x0000a1d51a00d986 */ /* 0x000fe2000c10110e */
[C---:B------:R-:W-:Y:S02]  /*24b30*/  ISETP.LT.OR P5, PT, R0.reuse, 0xa9, !P2 ;  /* 0x000000a90000780c */ /* 0x040fe400057a1670 */
[----:B------:R-:W-:Y:S01]  /*24b40*/  F2FP.SATFINITE.E5M2.F32.PACK_AB_MERGE_C R229, RZ, R229, RZ ;  /* 0x000000e5ffe5723e */ /* 0x000fe200048060ff */
[----:B------:R0:W-:Y:S01]  /*24b50*/  @!P3 STG.E.U8 desc[UR14][R24.64+0xa8], R3 ;  /* 0x0000a8031800b986 */ /* 0x0001e2000c10110e */
[----:B------:R-:W-:-:S02]  /*24b60*/  ISETP.LT.OR P3, PT, R0, 0xaa, !P2 ;  /* 0x000000aa0000780c */ /* 0x000fc40005761670 */
[----:B---3--:R-:W-:Y:S01]  /*24b70*/  F2FP.SATFINITE.E5M2.F32.PACK_AB_MERGE_C R5, RZ, R216, RZ ;  /* 0x000000d8ff05723e */ /* 0x008fe200048060ff */
[----:B------:R-:W-:Y:S01]  /*24b80*/  @!P6 STG.E.U8 desc[UR14][R24.64+0xa9], R215 ;  /* 0x0000a9d71800e986 */ /* 0x000fe2000c10110e */
[C---:B------:R-:W-:Y:S02]  /*24b90*/  ISETP.LT.OR P6, PT, R0.reuse, 0xb1, !P1 ;  /* 0x000000b10000780c */ /* 0x040fe40004fc1670 */
        /* <DEDUP_REMOVED lines=19> */
[----:B------:R-:W-:-:S05]  /*24cd0*/  ISETP.LT.OR P6, PT, R0, 0xb9, !P2 ;  /* 0x000000b90000780c */ /* 0x000fca00057c1670 */
[----:B------:R0:W-:Y:S01]  /*24ce0*/  @!P5 STG.E.U8 desc[UR14][R24.64+0xb8], R3 ;  /* 0x0000b8031800d986 */ /* 0x0001e2000c10110e */
[C---:B------:R-:W-:Y:S02]  /*24cf0*/  ISETP.LT.OR P5, PT, R0.reuse, 0xba, !P2 ;  /* 0x000000ba0000780c */ /* 0x040fe400057a1670 */
[----:B---3--:R-:W-:Y:S01]  /*24d00*/  F2FP.SATFINITE.E5M2.F32.PACK_AB_MERGE_C R5, RZ, R224, RZ ;  /* 0x000000e0ff05723e */ /* 0x008fe200048060ff */
[----:B------:R-:W-:Y:S01]  /*24d10*/  @!P3 STG.E.U8 desc[UR14][R24.64+0xb9], R223 ;  /* 0x0000b9df1800b986 */ /* 0x000fe2000c10110e */
[----:B------:R-:W-:-:S03]  /*24d20*/  ISETP.LT.OR P3, PT, R0, 0xc1, !P1 ;  /* 0x000000c10000780c */ /* 0x000fc60004f61670 */
[----:B------:R3:W-:Y:S01]  /*24d30*/  @!P6 STG.E.U8 desc[UR14][R26.64+0xb8], R5 ;  /* 0x0000b8051a00e986 */ /* 0x0007e2000c10110e */
[----:B------:R-:W-:Y:S02]  /*24d40*/  ISETP.LT.OR P6, PT, R0, 0xc2, !P1 ;  /* 0x000000c20000780c */ /* 0x000fe40004fc1670 */
[----:B0-----:R-:W-:-:S03]  /*24d50*/  F2FP.SATFINITE.E5M2.F32.PACK_AB_MERGE_C R3, RZ, R226, RZ ;  /* 0x000000e2ff03723e */ /* 0x001fc600048060ff */
[----:B------:R-:W-:Y:S01]  /*24d60*/  @!P5 STG.E.U8 desc[UR14][R26.64+0xb9], R225 ;  /* 0x0000b9e11a00d986 */ /* 0x000fe2000c10110e */
[----:B------:R-:W-:-:S03]  /*24d70*/  ISETP.LT.OR P5, PT, R0, 0xc1, !P2 ;  /* 0x000000c10000780c */ /* 0x000fc600057a1670 */
[----:B------:R0:W-:Y:S01]  /*24d80*/  @!P3 STG.E.U8 desc[UR14][R24.64+0xc0], R3 ;  /* 0x0000c0031800b986 */ /* 0x0001e2000c10110e */
[C---:B------:R-:W-:Y:S02]  /*24d90*/  ISETP.LT.OR P3, PT, R0.reuse, 0xc2, !P2 ;  /* 0x000000c20000780c */ /* 0x040fe40005761670 */
[----:B---3--:R-:W-:Y:S01]  /*24da0*/  F2FP.SATFINITE.E5M2.F32.PACK_AB_MERGE_C R5, RZ, R228, RZ ;  /* 0x000000e4ff05723e */ /* 0x008fe200048060ff */
[----:B------:R-:W-:Y:S01]  /*24db0*/  @!P6 STG.E.U8 desc[UR14][R24.64+0xc1], R227 ;  /* 0x0000c1e31800e986 */ /* 0x000fe2000c10110e */
[----:B------:R-:W-:-:S05]  /*24dc0*/  ISETP.LT.OR P6, PT, R0, 0xc9, !P1 ;  /* 0x000000c90000780c */ /* 0x000fca0004fc1670 */
[----:B------:R3:W-:Y:S01]  /*24dd0*/  @!P5 STG.E.U8 desc[UR14][R26.64+0xc0], R5 ;  /* 0x0000c0051a00d986 */ /* 0x0007e2000c10110e */
[C---:B------:R-:W-:Y:S02]  /*24de0*/  ISETP.LT.OR P5, PT, R0.reuse, 0xca, !P1 ;  /* 0x000000ca0000780c */ /* 0x040fe40004fa1670 */
[----:B0-----:R-:W-:Y:S01]  /*24df0*/  F2FP.SATFINITE.E5M2.F32.PACK_AB_MERGE_C R3, RZ, R230, RZ ;  /* 0x000000e6ff03723e */ /* 0x001fe200048060ff */
[----:B------:R-:W-:Y:S01]  /*24e00*/  @!P3 STG.E.U8 desc[UR14][R26.64+0xc1], R229 ;  /* 0x0000c1e51a00b986 */ /* 0x000fe2000c10110e */
[----:B------:R-:W-:-:S03]  /*24e10*/  ISETP.LT.OR P3, PT, R0, 0xc9, !P2 ;  /* 0x000000c90000780c */ /* 0x000fc60005761670 */
[----:B------:R0:W-:Y:S01]  /*24e20*/  @!P6 STG.E.U8 desc[UR14][R24.64+0xc8], R3 ;  /* 0x0000c8031800e986 */ /* 0x0001e2000c10110e */
[----:B------:R-:W-:Y:S02]  /*24e30*/  ISETP.LT.OR P6, PT, R0, 0xca, !P2 ;  /* 0x000000ca0000780c */ /* 0x000fe400057c1670 */
[----:B---3--:R-:W-:-:S03]  /*24e40*/  F2FP.SATFINITE.E5M2.F32.PACK_AB_MERGE_C R5, RZ, R232, RZ ;  /* 0x000000e8ff05723e */ /* 0x008fc600048060ff */
[----:B------:R-:W-:Y:S01]  /*24e50*/  @!P5 STG.E.U8 desc[UR14][R24.64+0xc9], R231 ;  /* 0x0000c9e71800d986 */ /* 0x000fe2000c10110e */
[----:B------:R-:W-:-:S03]  /*24e60*/  ISETP.LT.OR P5, PT, R0, 0xd1, !P1 ;  /* 0x000000d10000780c */ /* 0x000fc60004fa1670 */
[----:B------:R3:W-:Y:S01]  /*24e70*/  @!P3 STG.E.U8 desc[UR14][R26.64+0xc8], R5 ;  /* 0x0000c8051a00b986 */ /* 0x0007e2000c10110e */
[C---:B------:R-:W-:Y:S02]  /*24e80*/  ISETP.LT.OR P3, PT, R0.reuse, 0xd2, !P1 ;  /* 0x000000d20000780c */ /* 0x040fe40004f61670 */
[----:B0-----:R-:W-:Y:S01]  /*24e90*/  F2FP.SATFINITE.E5M2.F32.PACK_AB_MERGE_C R3, RZ, R234, RZ ;  /* 0x000000eaff03723e */ /* 0x001fe200048060ff */
[----:B------:R-:W-:Y:S01]  /*24ea0*/  @!P6 STG.E.U8 desc[UR14][R26.64+0xc9], R233 ;  /* 0x0000c9e91a00e986 */ /* 0x000fe2000c10110e */
[----:B------:R-:W-:Y:S01]  /*24eb0*/  ISETP.LT.OR P6, PT, R0, 0xd1, !P2 ;  /* 0x000000d10000780c */ /* 0x000fe200057c1670 */
[----:B----4-:R-:W-:-:S04]  /*24ec0*/  FMUL R2, R35, UR20 ;  /* 0x0000001423027c20 */ /* 0x010fc80008400000 */
[----:B------:R0:W-:Y:S01]  /*24ed0*/  @!P5 STG.E.U8 desc[UR14][R24.64+0xd0], R3 ;  /* 0x0000d0031800d986 */ /* 0x0001e2000c10110e */
[C---:B------:R-:W-:Y:S02]  /*24ee0*/  ISETP.LT.OR P5, PT, R0.reuse, 0xd2, !P2 ;  /* 0x000000d20000780c */ /* 0x040fe400057a1670 */
[----:B---3--:R-:W-:Y:S01]  /*24ef0*/  F2FP.SATFINITE.E5M2.F32.PACK_AB_MERGE_C R5, RZ, R236, RZ ;  /* 0x000000ecff05723e */ /* 0x008fe200048060ff */
[----:B------:R-:W-:Y:S01]  /*24f00*/  @!P3 STG.E.U8 desc[UR14][R24.64+0xd1], R235 ;  /* 0x0000d1eb1800b986 */ /* 0x000fe2000c10110e */
[----:B------:R-:W-:-:S03]  /*24f10*/  ISETP.LT.OR P3, PT, R0, 0xd9, !P1 ;  /* 0x000000d90000780c */ /* 0x000fc60004f61670 */
[----:B------:R3:W-:Y:S01]  /*24f20*/  @!P6 STG.E.U8 desc[UR14][R26.64+0xd0], R5 ;  /* 0x0000d0051a00e986 */ /* 0x0007e2000c10110e */
[----:B------:R-:W-:Y:S01]  /*24f30*/  ISETP.LT.OR P6, PT, R0, 0xda, !P1 ;  /* 0x000000da0000780c */ /* 0x000fe20004fc1670 */
[----:B0-----:R-:W-:Y:S02]  /*24f40*/  FMUL R3, R36, UR20 ;  /* 0x0000001424037c20 */ /* 0x001fe40008400000 */
[----:B------:R-:W4:Y:S03]  /*24f50*/  LDL.LU R36, [R1+0x220] ;  /* 0x0002200001247983 */ /* 0x000f260000300800 */
[----:B------:R-:W-:Y:S01]  /*24f60*/  F2FP.SATFINITE.E5M2.F32.PACK_AB_MERGE_C R9, RZ, R3, RZ ;  /* 0x00000003ff09723e */ /* 0x000fe200048060ff */
[----:B------:R-:W4:Y:S01]  /*24f70*/  LDL.LU R35, [R1+0x224] ;  /* 0x0002240001237983 */ /* 0x000f220000300800 */
[----:B---3--:R-:W-:Y:S01]  /*24f80*/  F2FP.SATFINITE.E5M2.F32.PACK_AB_MERGE_C R5, RZ, R2, RZ ;  /* 0x00000002ff05723e */ /* 0x008fe200048060ff */
[----:B------:R-:W-:Y:S01]  /*24f90*/  FMUL R2, R33, UR20 ;  /* 0x0000001421027c20 */ /* 0x000fe20008400000 */
[----:B------:R-:W-:Y:S01]  /*24fa0*/  FMUL R3, R32, UR20 ;  /* 0x0000001420037c20 */ /* 0x000fe20008400000 */
[----:B------:R-:W3:Y:S04]  /*24fb0*/  LDL.LU R33, [R1+0x228] ;  /* 0x0002280001217983 */ /* 0x000ee80000300800 */
[----:B------:R-:W3:Y:S04]  /*24fc0*/  LDL.LU R32, [R1+0x22c] ;  /* 0x00022c0001207983 */ /* 0x000ee80000300800 */
[----:B------:R-:W-:Y:S01]  /*24fd0*/  @!P5 STG.E.U8 desc[UR14][R26.64+0xd1], R237 ;  /* 0x0000d1ed1a00d986 */ /* 0x000fe2000c10110e */
[----:B------:R-:W-:-:S03]  /*24fe0*/  ISETP.LT.OR P5, PT, R0, 0xd9, !P2 ;  /* 0x000000d90000780c */ /* 0x000fc600057a1670 */
[----:B------:R0:W-:Y:S01]  /*24ff0*/  @!P3 STG.E.U8 desc[UR14][R24.64+0xd8], R7 ;  /* 0x0000d8071800b986 */ /* 0x0001e2000c10110e */
[----:B------:R-:W-:-:S03]  /*25000*/  ISETP.LT.OR P3, PT, R0, 0xda, !P2 ;  /* 0x000000da0000780c */ /* 0x000fc60005761670 */
[----:B------:R1:W-:Y:S01]  /*25010*/  @!P6 STG.E.U8 desc[UR14][R24.64+0xd9], R9 ;  /* 0x0000d9091800e986 */ /* 0x0003e2000c10110e */
[----:B------:R-:W-:Y:S02]  /*25020*/  ISETP.LT.OR P6, PT, R0, 0xe1, !P1 ;  /* 0x000000e10000780c */ /* 0x000fe40004fc1670 */
[----:B------:R-:W-:Y:S01]  /*25030*/  F2FP.SATFINITE.E5M2.F32.PACK_AB_MERGE_C R11, RZ, R2, RZ ;  /* 0x00000002ff0b723e */ /* 0x000fe200048060ff */
[----:B------:R-:W3:Y:S04]  /*25040*/  LDL.LU R40, [R1+0x230] ;  /* 0x0002300001287983 */ /* 0x000ee80000300800 */
[----:B------:R1:W-:Y:S01]  /*25050*/  @!P5 STG.E.U8 desc[UR14][R26.64+0xd8], R5 ;  /* 0x0000d8051a00d986 */ /* 0x0003e2000c10110e */
[----:B0-----:R-:W-:-:S03]  /*25060*/  F2FP.SATFINITE.E5M2.F32.PACK_AB_MERGE_C R7, RZ, R3, RZ ;  /* 0x00000003ff07723e */ /* 0x001fc600048060ff */
[----:B------:R-:W-:Y:S04]  /*25070*/  @!P3 STG.E.U8 desc[UR14][R26.64+0xd9], R11 ;  /* 0x0000d90b1a00b986 */ /* 0x000fe8000c10110e */
[----:B------:R0:W-:Y:S01]  /*25080*/  @!P6 STG.E.U8 desc[UR14][R24.64+0xe0], R7 ;  /* 0x0000e0071800e986 */ /* 0x0001e2000c10110e */
[----:B------:R-:W-:-:S03]  /*25090*/  FMUL R4, R39, UR20 ;  /* 0x0000001427047c20 */ /* 0x000fc60008400000 */
[----:B------:R-:W3:Y:S02]  /*250a0*/  LDL.LU R39, [R1+0x234] ;  /* 0x0002340001277983 */ /* 0x000ee40000300800 */
[----:B-1----:R-:W-:Y:S01]  /*250b0*/  F2FP.SATFINITE.E5M2.F32.PACK_AB_MERGE_C R9, RZ, R4, RZ ;  /* 0x00000004ff09723e */ /* 0x002fe200048060ff */
[----:B------:R-:W-:Y:S02]  /*250c0*/  FMUL R2, R38, UR20 ;  /* 0x0000001426027c20 */ /* 0x000fe40008400000 */
[----:B------:R-:W3:Y:S03]  /*250d0*/  LDL.LU R38, [R1+0x238] ;  /* 0x0002380001267983 */ /* 0x000ee60000300800 */
[----:B------:R-:W-:Y:S01]  /*250e0*/  F2FP.SATFINITE.E5M2.F32.PACK_AB_MERGE_C R5, RZ, R2, RZ ;  /* 0x00000002ff05723e */ /* 0x000fe200048060ff */
[----:B--2---:R-:W-:Y:S02]  /*250f0*/  FMUL R3, R37, UR20 ;  /* 0x0000001425037c20 */ /* 0x004fe40008400000 */
[----:B------:R-:W2:Y:S03]  /*25100*/  LDL.LU R37, [R1+0x23c] ;  /* 0x00023c0001257983 */ /* 0x000ea60000300800 */
[----:B------:R-:W-:Y:S01]  /*25110*/  F2FP.SATFINITE.E5M2.F32.PACK_AB_MERGE_C R13, RZ, R3, RZ ;  /* 0x00000003ff0d723e */ /* 0x000fe200048060ff */
[----:B----4-:R-:W-:-:S02]  /*25120*/  FMUL R2, R36, UR20 ;  /* 0x0000001424027c20 */ /* 0x010fc40008400000 */
[----:B------:R-:W4:Y:S03]  /*25130*/  LDL.LU R36, [R1+0x240] ;  /* 0x0002400001247983 */ /* 0x000f260000300800 */
[----:B0-----:R-:W-:Y:S01]  /*25140*/  F2FP.SATFINITE.E5M2.F32.PACK_AB_MERGE_C R7, RZ, R2, RZ ;  /* 0x00000002ff07723e */ /* 0x001fe200048060ff */
[----:B------:R-:W-:Y:S02]  /*25150*/  FMUL R2, R35, UR20 ;  /* 0x0000001423027c20 */ /* 0x000fe40008400000 */
[----:B------:R-:W4:Y:S01]  /*25160*/  LDL.LU R35, [R1+0x244] ;  /* 0x0002440001237983 */ /* 0x000f220000300800 */
[----:B---3--:R-:W-:-:S03]  /*25170*/  FMUL R3, R33, UR20 ;  /* 0x0000001421037c20 */ /* 0x008fc60008400000 */
[----:B------:R-:W3:Y:S01]  /*25180*/  LDL.LU R33, [R1+0x248] ;  /* 0x0002480001217983 */ /* 0x000ee20000300800 */
[----:B------:R-:W-:-:S03]  /*25190*/  FMUL R4, R32, UR20 ;  /* 0x0000001420047c20 */ /* 0x000fc60008400000 */
[----:B------:R-:W3:Y:S01]  /*251a0*/  LDL.LU R32, [R1+0x24c] ;  /* 0x00024c0001207983 */ /* 0x000ee20000300800 */
[C---:B------:R-:W-:Y:S02]  /*251b0*/  ISETP.LT.OR P5, PT, R0.reuse, 0xe2, !P1 ;  /* 0x000000e20000780c */ /* 0x040fe40004fa1670 */
[C---:B------:R-:W-:Y:S02]  /*251c0*/  ISETP.LT.OR P3, PT, R0.reuse, 0xe1, !P2 ;  /* 0x000000e10000780c */ /* 0x040fe40005761670 */
[----:B------:R-:W-:-:S09]  /*251d0*/  ISETP.LT.OR P6, PT, R0, 0xe2, !P2 ;  /* 0x000000e20000780c */ /* 0x000fd200057c1670 */
[----:B------:R0:W-:Y:S01]  /*251e0*/  @!P5 STG.E.U8 desc[UR14][R24.64+0xe1], R9 ;  /* 0x0000e1091800d986 */ /* 0x0001e2000c10110e */
[----:B------:R-:W-:-:S03]  /*251f0*/  ISETP.LT.OR P5, PT, R0, 0xe9, !P1 ;  /* 0x000000e90000780c */ /* 0x000fc60004fa1670 */
[----:B------:R1:W-:Y:S01]  /*25200*/  @!P3 STG.E.U8 desc[UR14][R26.64+0xe0], R5 ;  /* 0x0000e0051a00b986 */ /* 0x0003e2000c10110e */
[----:B------:R-:W-:-:S03]  /*25210*/  ISETP.LT.OR P3, PT, R0, 0xea, !P1 ;  /* 0x000000ea0000780c */ /* 0x000fc60004f61670 */
[----:B------:R-:W-:Y:S01]  /*25220*/  @!P6 STG.E.U8 desc[UR14][R26.64+0xe1], R13 ;  /* 0x0000e10d1a00e986 */ /* 0x000fe2000c10110e */
[----:B------:R-:W-:Y:S02]  /*25230*/  ISETP.LT.OR P6, PT, R0, 0xe9, !P2 ;  /* 0x000000e90000780c */ /* 0x000fe400057c1670 */
[----:B0-----:R-:W-:-:S03]  /*25240*/  F2FP.SATFINITE.E5M2.F32.PACK_AB_MERGE_C R9, RZ, R2, RZ ;  /* 0x00000002ff09723e */ /* 0x001fc600048060ff */
[----:B------:R0:W-:Y:S01]  /*25250*/  @!P5 STG.E.U8 desc[UR14][R24.64+0xe8], R7 ;  /* 0x0000e8071800d986 */ /* 0x0001e2000c10110e */
[----:B------:R-:W-:Y:S01]  /*25260*/  ISETP.LT.OR P5, PT, R0, 0xea, !P2 ;  /* 0x000000ea0000780c */ /* 0x000fe200057a1670 */
[----:B------:R-:W-:Y:S01]  /*25270*/  FMUL R2, R40, UR20 ;  /* 0x0000001428027c20 */ /* 0x000fe20008400000 */
[----:B-1----:R-:W-:Y:S02]  /*25280*/  F2FP.SATFINITE.E5M2.F32.PACK_AB_MERGE_C R5, RZ, R3, RZ ;  /* 0x00000003ff05723e */ /* 0x002fe400048060ff */
[----:B------:R-:W-:Y:S01]  /*25290*/  F2FP.SATFINITE.E5M2.F32.PACK_AB_MERGE_C R11, RZ, R4, RZ ;  /* 0x00000004ff0b723e */ /* 0x000fe200048060ff */
[----:B------:R-:W-:Y:S01]  /*252a0*/  @!P3 STG.E.U8 desc[UR14][R24.64+0xe9], R9 ;  /* 0x0000e9091800b986 */ /* 0x000fe2000c10110e */
[----:B0-----:R-:W-:-:S03]  /*252b0*/  F2FP.SATFINITE.E5M2.F32.PACK_AB_MERGE_C R7, RZ, R2, RZ ;  /* 0x00000002ff07723e */ /* 0x001fc600048060ff */
[----:B------:R0:W-:Y:S04]  /*252c0*/  @!P6 STG.E.U8 desc[UR14][R26.64+0xe8], R5 ;  /* 0x0000e8051a00e986 */ /* 0x0001e8000c10110e */
[----:B------:R1:W-:Y:S01]  /*252d0*/  @!P5 STG.E.U8 desc[UR14][R26.64+0xe9], R11 ;  /* 0x0000e90b1a00d986 */ /* 0x0003e2000c10110e */
[----:B------:R-:W-:-:S05]  /*252e0*/  FMUL R3, R39, UR20 ;  /* 0x0000001427037c20 */ /* 0x000fca0008400000 */
[----:B------:R-:W-:Y:S01]  /*252f0*/  F2FP.SATFINITE.E5M2.F32.PACK_AB_MERGE_C R13, RZ, R3, RZ ;  /* 0x00000003ff0d723e */ /* 0x000fe200048060ff */
[----:B------:R-:W-:-:S05]  /*25300*/  FMUL R2, R38, UR20 ;  /* 0x0000001426027c20 */ /* 0x000fca0008400000 */
[----:B0-----:R-:W-:Y:S01]  /*25310*/  F2FP.SATFINITE.E5M2.F32.PACK_AB_MERGE_C R5, RZ, R2, RZ ;  /* 0x00000002ff05723e */ /* 0x001fe200048060ff */
[----:B--2---:R-:W-:Y:S02]  /*25320*/  FMUL R3, R37, UR20 ;  /* 0x0000001425037c20 */ /* 0x004fe40008400000 */
[----:B------:R-:W2:Y:S04]  /*25330*/  LDL.LU R37, [R1+0x250] ;  /* 0x0002500001257983 */ /* 0x000ea80000300800 */
[----:B------:R-:W2:Y:S01]  /*25340*/  LDL.LU R39, [R1+0x254] ;  /* 0x0002540001277983 */ /* 0x000ea20000300800 */
[----:B------:R-:W-:Y:S01]  /*25350*/  F2FP.SATFINITE.E5M2.F32.PACK_AB_MERGE_C R9, RZ, R3, RZ ;  /* 0x00000003ff09723e */ /* 0x000fe200048060ff */
[----:B----4-:R-:W-:Y:S02]  /*25360*/  FMUL R4, R36, UR20 ;  /* 0x0000001424047c20 */ /* 0x010fe40008400000 */
[----:B------:R-:W4:Y:S03]  /*25370*/  LDL.LU R36, [R1+0x258] ;  /* 0x0002580001247983 */ /* 0x000f260000300800 */
[----:B-1----:R-:W-:Y:S01]  /*25380*/  F2FP.SATFINITE.E5M2.F32.PACK_AB_MERGE_C R11, RZ, R4, RZ ;  /* 0x00000004ff0b723e */ /* 0x002fe200048060ff */
[----:B------:R-:W-:-:S02]  /*25390*/  FMUL R2, R35, UR20 ;  /* 0x0000001423027c20 */ /* 0x000fc40008400000 */
[----:B------:R-:W4:Y:S01]  /*253a0*/  LDL.LU R35, [R1+0x25c] ;  /* 0x00025c0001237983 */ /* 0x000f220000300800 */
[----:B---3--:R-:W-:-:S03]  /*253b0*/  FMUL R3, R33, UR20 ;  /* 0x0000001421037c20 */ /* 0x008fc60008400000 */
[----:B------:R-:W3:Y:S01]  /*253c0*/  LDL.LU R33, [R1+0x260] ;  /* 0x0002600001217983 */ /* 0x000ee20000300800 */
[----:B------:R-:W-:-:S03]  /*253d0*/  FMUL R4, R32, UR20 ;  /* 0x0000001420047c20 */ /* 0x000fc60008400000 */
[----:B------:R-:W3:Y:S01]  /*253e0*/  LDL.LU R32, [R1+0x264] ;  /* 0x0002640001207983 */ /* 0x000ee20000300800 */
[C---:B------:R-:W-:Y:S02]  /*253f0*/  ISETP.LT.OR P3, PT, R0.reuse, 0xf1, !P1 ;  /* 0x000000f10000780c */ /* 0x040fe40004f61670 */
[C---:B------:R-:W-:Y:S01]  /*25400*/  ISETP.LT.OR P6, PT, R0.reuse, 0xf2, !P1 ;  /* 0x000000f20000780c */ /* 0x040fe20004fc1670 */
[----:B------:R-:W3:Y:S01]  /*25410*/  LDL.LU R38, [R1+0x268] ;  /* 0x0002680001267983 */ /* 0x000ee20000300800 */
[----:B------:R-:W-:-:S09]  /*25420*/  ISETP.LT.OR P5, PT, R0, 0xf1, !P2 ;  /* 0x000000f10000780c */ /* 0x000fd200057a1670 */
[----:B------:R0:W-:Y:S01]  /*25430*/  @!P3 STG.E.U8 desc[UR14][R24.64+0xf0], R7 ;  /* 0x0000f0071800b986 */ /* 0x0001e2000c10110e */
[----:B------:R-:W-:-:S03]  /*25440*/  ISETP.LT.OR P3, PT, R0, 0xf2, !P2 ;  /* 0x000000f20000780c */ /* 0x000fc60005761670 */
[----:B------:R1:W-:Y:S01]  /*25450*/  @!P6 STG.E.U8 desc[UR14][R24.64+0xf1], R13 ;  /* 0x0000f10d1800e986 */ /* 0x0003e2000c10110e */
[C---:B------:R-:W-:Y:S02]  /*25460*/  ISETP.LT.OR P6, PT, R0.reuse, 0xf9, !P1 ;  /* 0x000000f90000780c */ /* 0x040fe40004fc1670 */
[----:B------:R-:W-:Y:S01]  /*25470*/  ISETP.LT.OR P1, PT, R0, 0xfa, !P1 ;  /* 0x000000fa0000780c */ /* 0x000fe20004f21670 */
[----:B------:R1:W-:Y:S01]  /*25480*/  @!P5 STG.E.U8 desc[UR14][R26.64+0xf0], R5 ;  /* 0x0000f0051a00d986 */ /* 0x0003e2000c10110e */
[----:B0-----:R-:W-:Y:S02]  /*25490*/  F2FP.SATFINITE.E5M2.F32.PACK_AB_MERGE_C R7, RZ, R3, RZ ;  /* 0x00000003ff07723e */ /* 0x001fe400048060ff */
[----:B-1----:R-:W-:Y:S02]  /*254a0*/  F2FP.SATFINITE.E5M2.F32.PACK_AB_MERGE_C R13, RZ, R4, RZ ;  /* 0x00000004ff0d723e */ /* 0x002fe400048060ff */
[----:B------:R-:W-:Y:S01]  /*254b0*/  F2FP.SATFINITE.E5M2.F32.PACK_AB_MERGE_C R5, RZ, R2, RZ ;  /* 0x00000002ff05723e */ /* 0x000fe200048060ff */
[----:B------:R0:W-:Y:S04]  /*254c0*/  @!P3 STG.E.U8 desc[UR14][R26.64+0xf1], R9 ;  /* 0x0000f1091a00b986 */ /* 0x0001e8000c10110e */
[----:B------:R1:W-:Y:S04]  /*254d0*/  @!P6 STG.E.U8 desc[UR14][R24.64+0xf8], R11 ;  /* 0x0000f80b1800e986 */ /* 0x0003e8000c10110e */
[----:B------:R4:W-:Y:S01]  /*254e0*/  @!P1 STG.E.U8 desc[UR14][R24.64+0xf9], R5 ;  /* 0x0000f90518009986 */ /* 0x0009e2000c10110e */
[----:B--2---:R-:W-:-:S03]  /*254f0*/  FMUL R2, R37, UR20 ;  /* 0x0000001425027c20 */ /* 0x004fc60008400000 */
[----:B------:R-:W2:Y:S01]  /*25500*/  LDL.LU R37, [R1+0x26c] ;  /* 0x00026c0001257983 */ /* 0x000ea20000300800 */
[----:B------:R-:W-:-:S03]  /*25510*/  FMUL R3, R39, UR20 ;  /* 0x0000001427037c20 */ /* 0x000fc60008400000 */
[----:B------:R-:W2:Y:S01]  /*25520*/  LDL.LU R39, [R1+0x270] ;  /* 0x0002700001277983 */ /* 0x000ea20000300800 */
[----:B0-----:R-:W-:Y:S02]  /*25530*/  F2FP.SATFINITE.E5M2.F32.PACK_AB_MERGE_C R9, RZ, R2, RZ ;  /* 0x00000002ff09723e */ /* 0x001fe400048060ff */
[----:B-1----:R-:W-:Y:S01]  /*25540*/  F2FP.SATFINITE.E5M2.F32.PACK_AB_MERGE_C R11, RZ, R3, RZ ;  /* 0x00000003ff0b723e */ /* 0x002fe200048060ff */
[----:B----4-:R-:W-:Y:S02]  /*25550*/  FMUL R4, R36, UR20 ;  /* 0x0000001424047c20 */ /* 0x010fe40008400000 */
[----:B------:R-:W4:Y:S03]  /*25560*/  LDL.LU R36, [R1+0x274] ;  /* 0x0002740001247983 */ /* 0x000f260000300800 */
[----:B------:R-:W-:Y:S01]  /*25570*/  F2FP.SATFINITE.E5M2.F32.PACK_AB_MERGE_C R5, RZ, R4, RZ ;  /* 0x00000004ff05723e */ /* 0x000fe200048060ff */
[----:B------:R-:W-:-:S02]  /*25580*/  FMUL R2, R35, UR20 ;  /* 0x0000001423027c20 */ /* 0x000fc40008400000 */
[----:B------:R-:W4:Y:S01]  /*25590*/  LDL.LU R35, [R1+0x278] ;  /* 0x0002780001237983 */ /* 0x000f220000300800 */
[----:B---3--:R-:W-:-:S03]  /*255a0*/  FMUL R3, R33, UR20 ;  /* 0x0000001421037c20 */ /* 0x008fc60008400000 */
[----:B------:R-:W3:Y:S01]  /*255b0*/  LDL.LU R33, [R1+0x27c] ;  /* 0x00027c0001217983 */ /* 0x000ee20000300800 */
[----:B------:R-:W-:-:S03]  /*255c0*/  FMUL R4, R32, UR20 ;  /* 0x0000001420047c20 */ /* 0x000fc60008400000 */
[----:B------:R-:W3:Y:S01]  /*255d0*/  LDL.LU R32, [R1+0x280] ;  /* 0x0002800001207983 */ /* 0x000ee20000300800 */
[C---:B------:R-:W-:Y:S02]  /*255e0*/  ISETP.LT.OR P5, PT, R0.reuse, 0xf9, !P2 ;  /* 0x000000f90000780c */ /* 0x040fe400057a1670 */
[----:B------:R-:W-:Y:S02]  /*255f0*/  ISETP.LT.OR P2, PT, R0, 0xfa, !P2 ;  /* 0x000000fa0000780c */ /* 0x000fe40005741670 */
[C---:B------:R-:W-:Y:S02]  /*25600*/  ISETP.GE.AND P6, PT, R34.reuse, 0x81, PT ;  /* 0x000000812200780c */ /* 0x040fe40003fc6270 */
[----:B------:R-:W-:Y:S02]  /*25610*/  ISETP.GE.AND P3, PT, R34, 0x89, PT ;  /* 0x000000892200780c */ /* 0x000fe40003f66270 */
[----:B------:R-:W-:-:S05]  /*25620*/  ISETP.LT.OR P1, PT, R0, 0x1, !P6 ;  /* 0x000000010000780c */ /* 0x000fca0007721670 */
[----:B------:R0:W-:Y:S01]  /*25630*/  @!P5 STG.E.U8 desc[UR14][R26.64+0xf8], R7 ;  /* 0x0000f8071a00d986 */ /* 0x0001e2000c10110e */
[----:B------:R-:W-:-:S03]  /*25640*/  ISETP.LT.OR P5, PT, R0, 0x1, !P3 ;  /* 0x000000010000780c */ /* 0x000fc60005fa1670 */
[----:B------:R1:W-:Y:S01]  /*25650*/  @!P2 STG.E.U8 desc[UR14][R26.64+0xf9], R13 ;  /* 0x0000f90d1a00a986 */ /* 0x0003e2000c10110e */
[----:B------:R-:W-:-:S03]  /*25660*/  ISETP.LT.OR P2, PT, R0, 0x2, !P6 ;  /* 0x000000020000780c */ /* 0x000fc60007741670 */
[----:B------:R1:W-:Y:S01]  /*25670*/  @!P1 STG.E.U8 desc[UR14][R30.64], R9 ;  /* 0x000000091e009986 */ /* 0x0003e2000c10110e */
[----:B------:R-:W-:Y:S02]  /*25680*/  ISETP.LT.OR P1, PT, R0, 0x2, !P3 ;  /* 0x000000020000780c */ /* 0x000fe40005f21670 */
[----:B0-----:R-:W-:Y:S01]  /*25690*/  F2FP.SATFINITE.E5M2.F32.PACK_AB_MERGE_C R7, RZ, R2, RZ ;  /* 0x00000002ff07723e */ /* 0x001fe200048060ff */
[----:B------:R-:W-:Y:S02]  /*256a0*/  FMUL R2, R38, UR20 ;  /* 0x0000001426027c20 */ /* 0x000fe40008400000 */
[----:B------:R-:W3:Y:S04]  /*256b0*/  LDL.LU R38, [R1+0x284] ;  /* 0x0002840001267983 */ /* 0x000ee80000300800 */
[----:B------:R-:W-:Y:S04]  /*256c0*/  @!P2 STG.E.U8 desc[UR14][R30.64+0x1], R11 ;  /* 0x0000010b1e00a986 */ /* 0x000fe8000c10110e */
[----:B------:R0:W-:Y:S01]  /*256d0*/  @!P5 STG.E.U8 desc[UR14][R28.64], R5 ;  /* 0x000000051c00d986 */ /* 0x0001e2000c10110e */
[----:B------:R-:W-:-:S02]  /*256e0*/  ISETP.LT.OR P5, PT, R0, 0xa, !P6 ;  /* 0x0000000a0000780c */ /* 0x000fc400077a1670 */
[----:B-1----:R-:W-:Y:S02]  /*256f0*/  F2FP.SATFINITE.E5M2.F32.PACK_AB_MERGE_C R13, RZ, R3, RZ ;  /* 0x00000003ff0d723e */ /* 0x002fe400048060ff */
[----:B------:R-:W-:Y:S01]  /*25700*/  F2FP.SATFINITE.E5M2.F32.PACK_AB_MERGE_C R9, RZ, R4, RZ ;  /* 0x00000004ff09723e */ /* 0x000fe200048060ff */
[----:B------:R1:W-:Y:S01]  /*25710*/  @!P1 STG.E.U8 desc[UR14][R28.64+0x1], R7 ;  /* 0x000001071c009986 */ /* 0x0003e2000c10110e */
[----:B0-----:R-:W-:-:S07]  /*25720*/  F2FP.SATFINITE.E5M2.F32.PACK_AB_MERGE_C R5, RZ, R2, RZ ;  /* 0x00000002ff05723e */ /* 0x001fce00048060ff */
[----:B------:R0:W-:Y:S01]  /*25730*/  @!P5 STG.E.U8 desc[UR14][R30.64+0x9], R9 ;  /* 0x000009091e00d986 */ /* 0x0001e2000c10110e */
[----:B--2---:R-:W-:-:S03]  /*25740*/  FMUL R3, R37, UR20 ;  /* 0x0000001425037c20 */ /* 0x004fc60008400000 */
[----:B------:R-:W2:Y:S01]  /*25750*/  LDL.LU R37, [R1+0x288] ;  /* 0x0002880001257983 */ /* 0x000ea20000300800 */
[----:B------:R-:W-:-:S03]  /*25760*/  FMUL R4, R39, UR20 ;  /* 0x0000001427047c20 */ /* 0x000fc60008400000 */
[----:B------:R-:W2:Y:S01]  /*25770*/  LDL.LU R39, [R1+0x28c] ;  /* 0x00028c0001277983 */ /* 0x000ea20000300800 */
[----:B------:R-:W-:Y:S02]  /*25780*/  F2FP.SATFINITE.E5M2.F32.PACK_AB_MERGE_C R11, RZ, R3, RZ ;  /* 0x00000003ff0b723e */ /* 0x000fe400048060ff */
[----:B-1----:R-:W-:Y:S01]  /*25790*/  F2FP.SATFINITE.E5M2.F32.PACK_AB_MERGE_C R7, RZ, R4, RZ ;  /* 0x00000004ff07723e */ /* 0x002fe200048060ff */
[----:B----4-:R-:W-:Y:S02]  /*257a0*/  FMUL R2, R36, UR20 ;  /* 0x0000001424027c20 */ /* 0x010fe40008400000 */
[----:B------:R-:W4:Y:S03]  /*257b0*/  LDL.LU R36, [R1+0x290] ;  /* 0x0002900001247983 */ /* 0x000f260000300800 */
[----:B0-----:R-:W-:Y:S01]  /*257c0*/  F2FP.SATFINITE.E5M2.F32.PACK_AB_MERGE_C R9, RZ, R2, RZ ;  /* 0x00000002ff09723e */ /* 0x001fe200048060ff */
[----:B------:R-:W-:-:S02]  /*257d0*/  FMUL R3, R35, UR20 ;  /* 0x0000001423037c20 */ /* 0x000fc40008400000 */
        /* <DEDUP_REMOVED lines=11> */
[----:B------:R-:W-:Y:S02]  /*25890*/  ISETP.LT.OR P1, PT, R0, 0x11, !P3 ;  /* 0x000000110000780c */ /* 0x000fe40005f21670 */
[----:B0-----:R-:W-:-:S07]  /*258a0*/  F2FP.SATFINITE.E5M2.F32.PACK_AB_MERGE_C R13, RZ, R3, RZ ;  /* 0x00000003ff0d723e */ /* 0x001fce00048060ff */
[----:B------:R0:W-:Y:S01]  /*258b0*/  @!P2 STG.E.U8 desc[UR14][R28.64+0x9], R11 ;  /* 0x0000090b1c00a986 */ /* 0x0001e2000c10110e */
[----:B------:R-:W-:Y:S01]  /*258c0*/  ISETP.LT.OR P2, PT, R0, 0x12, !P6 ;  /* 0x000000120000780c */ /* 0x000fe20007741670 */
[----:B------:R-:W-:Y:S02]  /*258d0*/  FMUL R3, R38, UR20 ;  /* 0x0000001426037c20 */ /* 0x000fe40008400000 */
[----:B------:R0:W-:Y:S01]  /*258e0*/  @!P5 STG.E.U8 desc[UR14][R30.64+0x10], R7 ;  /* 0x000010071e00d986 */ /* 0x0001e2000c10110e */
[----:B------:R-:W-:-:S03]  /*258f0*/  ISETP.LT.OR P5, PT, R0, 0x12, !P3 ;  /* 0x000000120000780c */ /* 0x000fc60005fa1670 */
[----:B------:R-:W3:Y:S01]  /*25900*/  LDL.LU R38, [R1+0x2a0] ;  /* 0x0002a00001267983 */ /* 0x000ee20000300800 */
[----:B-1----:R-:W-:Y:S02]  /*25910*/  F2FP.SATFINITE.E5M2.F32.PACK_AB_MERGE_C R5, RZ, R4, RZ ;  /* 0x00000004ff05723e */ /* 0x002fe400048060ff */
[----:B0-----:R-:W-:Y:S02]  /*25920*/  F2FP.SATFINITE.E5M2.F32.PACK_AB_MERGE_C R11, RZ, R3, RZ ;  /* 0x00000003ff0b723e */ /* 0x001fe400048060ff */
        /* <DEDUP_REMOVED lines=22> */
[----:B------:R-:W-:Y:S01]  /*25a90*/  @!P2 STG.E.U8 desc[UR14][R30.64+0x19], R11 ;  /* 0x0000190b1e00a986 */ /* 0x000fe2000c10110e */
[----:B------:R-:W-:-:S03]  /*25aa0*/  ISETP.LT.OR P2, PT, R0, 0x1a, !P3 ;  /* 0x0000001a0000780c */ /* 0x000fc60005f41670 */
[----:B------:R0:W-:Y:S01]  /*25ab0*/  @!P1 STG.E.U8 desc[UR14][R30.64+0x18], R7 ;  /* 0x000018071e009986 */ /* 0x0001e2000c10110e */
[----:B------:R-:W-:-:S03]  /*25ac0*/  ISETP.LT.OR P1, PT, R0, 0x21, !P6 ;  /* 0x000000210000780c */ /* 0x000fc60007721670 */
[----:B------:R1:W-:Y:S01]  /*25ad0*/  @!P5 STG.E.U8 desc[UR14][R28.64+0x18], R9 ;  /* 0x000018091c00d986 */ /* 0x0003e2000c10110e */
[----:B------:R-:W-:-:S05]  /*25ae0*/  ISETP.LT.OR P5, PT, R0, 0x22, !P6 ;  /* 0x000000220000780c */ /* 0x000fca00077a1670 */
[----:B------:R1:W-:Y:S01]  /*25af0*/  @!P2 STG.E.U8 desc[UR14][R28.64+0x19], R5 ;  /* 0x000019051c00a986 */ /* 0x0003e2000c10110e */
[----:B0-----:R-:W-:-:S03]  /*25b00*/  F2FP.SATFINITE.E5M2.F32.PACK_AB_MERGE_C R7, RZ, R4, RZ ;  /* 0x00000004ff07723e */ /* 0x001fc600048060ff */
[----:B------:R-:W-:Y:S01]  /*25b10*/  @!P1 STG.E.U8 desc[UR14][R30.64+0x20], R13 ;  /* 0x0000200d1e009986 */ /* 0x000fe2000c10110e */
[----:B------:R-:W-:Y:S01]  /*25b20*/  ISETP.LT.OR P1, PT, R0, 0x21, !P3 ;  /* 0x000000210000780c */ /* 0x000fe20005f21670 */
[----:B------:R-:W-:Y:S02]  /*25b30*/  FMUL R4, R38, UR20 ;  /* 0x0000001426047c20 */ /* 0x000fe40008400000 */
[----:B------:R-:W3:Y:S01]  /*25b40*/  LDL.LU R38, [R1+0x2bc] ;  /* 0x0002bc0001267983 */ /* 0x000ee20000300800 */
[----:B-1----:R-:W-:Y:S02]  /*25b50*/  F2FP.SATFINITE.E5M2.F32.PACK_AB_MERGE_C R9, RZ, R2, RZ ;  /* 0x00000002ff09723e */ /* 0x002fe400048060ff */
[----:B------:R-:W-:Y:S02]  /*25b60*/  F2FP.SATFINITE.E5M2.F32.PACK_AB_MERGE_C R11, RZ, R3, RZ ;  /* 0x00000003ff0b723e */ /* 0x000fe400048060ff */
[----:B------:R-:W-:Y:S01]  /*25b70*/  F2FP.SATFINITE.E5M2.F32.PACK_AB_MERGE_C R5, RZ, R4, RZ ;  /* 0x00000004ff05723e */ /* 0x000fe200048060ff */
[----:B------:R0:W-:Y:S04]  /*25b80*/  @!P5 STG.E.U8 desc[UR14][R30.64+0x21], R7 ;  /* 0x000021071e00d986 */ /* 0x0001e8000c10110e */
[----:B------:R1:W-:Y:S01]  /*25b90*/  @!P1 STG.E.U8 desc[UR14][R28.64+0x20], R9 ;  /* 0x000020091c009986 */ /* 0x0003e2000c10110e */
[----:B--2---:R-:W-:-:S03]  /*25ba0*/  FMUL R2, R37, UR20 ;  /* 0x0000001425027c20 */ /* 0x004fc60008400000 */
[----:B------:R-:W2:Y:S01]  /*25bb0*/  LDL.LU R37, [R1+0x2c0] ;  /* 0x0002c00001257983 */ /* 0x000ea20000300800 */
[----:B------:R-:W-:-:S03]  /*25bc0*/  FMUL R3, R39, UR20 ;  /* 0x0000001427037c20 */ /* 0x000fc60008400000 */
[----:B------:R-:W2:Y:S01]  /*25bd0*/  LDL.LU R39, [R1+0x2c4] ;  /* 0x0002c40001277983 */ /* 0x000ea20000300800 */
[----:B0-----:R-:W-:Y:S02]  /*25be0*/  F2FP.SATFINITE.E5M2.F32.PACK_AB_MERGE_C R7, RZ, R2, RZ ;  /* 0x00000002ff07723e */ /* 0x001fe400048060ff */
        /* <DEDUP_REMOVED lines=16> */
[----:B------:R-:W-:-:S09]  /*25cf0*/  ISETP.LT.OR P5, PT, R0, 0x2a, !P3 ;  /* 0x0000002a0000780c */ /* 0x000fd20005fa1670 */
[----:B------:R1:W-:Y:S01]  /*25d00*/  @!P2 STG.E.U8 desc[UR14][R30.64+0x29], R7 ;  /* 0x000029071e00a986 */ /* 0x0003e2000c10110e */
[C---:B------:R-:W-:Y:S02]  /*25d10*/  ISETP.LT.OR P2, PT, R0.reuse, 0x32, !P6 ;  /* 0x000000320000780c */ /* 0x040fe40007741670 */
[----:B0-----:R-:W-:Y:S01]  /*25d20*/  F2FP.SATFINITE.E5M2.F32.PACK_AB_MERGE_C R5, RZ, R2, RZ ;  /* 0x00000002ff05723e */ /* 0x001fe200048060ff */
[----:B------:R-:W-:Y:S01]  /*25d30*/  @!P1 STG.E.U8 desc[UR14][R28.64+0x28], R13 ;  /* 0x0000280d1c009986 */ /* 0x000fe2000c10110e */
[----:B------:R-:W-:Y:S01]  /*25d40*/  ISETP.LT.OR P1, PT, R0, 0x31, !P6 ;  /* 0x000000310000780c */ /* 0x000fe20007721670 */
[----:B------:R-:W-:Y:S02]  /*25d50*/  FMUL R2, R38, UR20 ;  /* 0x0000001426027c20 */ /* 0x000fe40008400000 */
[----:B------:R0:W-:Y:S01]  /*25d60*/  @!P5 STG.E.U8 desc[UR14][R28.64+0x29], R9 ;  /* 0x000029091c00d986 */ /* 0x0001e2000c10110e */
[----:B------:R-:W-:-:S03]  /*25d70*/  ISETP.LT.OR P5, PT, R0, 0x31, !P3 ;  /* 0x000000310000780c */ /* 0x000fc60005fa1670 */
[----:B------:R-:W3:Y:S01]  /*25d80*/  LDL.LU R38, [R1+0x2d8] ;  /* 0x0002d80001267983 */ /* 0x000ee20000300800 */
[----:B------:R-:W-:Y:S02]  /*25d90*/  F2FP.SATFINITE.E5M2.F32.PACK_AB_MERGE_C R11, RZ, R3, RZ ;  /* 0x00000003ff0b723e */ /* 0x000fe400048060ff */
[----:B-1----:R-:W-:Y:S02]  /*25da0*/  F2FP.SATFINITE.E5M2.F32.PACK_AB_MERGE_C R7, RZ, R4, RZ ;  /* 0x00000004ff07723e */ /* 0x002fe400048060ff */
[----:B0-----:R-:W-:Y:S01]  /*25db0*/  F2FP.SATFINITE.E5M2.F32.PACK_AB_MERGE_C R9, RZ, R2, RZ ;  /* 0x00000002ff09723e */ /* 0x001fe200048060ff */
[----:B------:R0:W-:Y:S04]  /*25dc0*/  @!P1 STG.E.U8 desc[UR14][R30.64+0x30], R5 ;  /* 0x000030051e009986 */ /* 0x0001e8000c10110e */
[----:B------:R-:W-:Y:S04]  /*25dd0*/  @!P2 STG.E.U8 desc[UR14][R30.64+0x31], R11 ;  /* 0x0000310b1e00a986 */ /* 0x000fe8000c10110e */
[----:B------:R1:W-:Y:S01]  /*25de0*/  @!P5 STG.E.U8 desc[UR14][R28.64+0x30], R7 ;  /* 0x000030071c00d986 */ /* 0x0003e2000c10110e */
[----:B--2---:R-:W-:-:S03]  /*25df0*/  FMUL R3, R37, UR20 ;  /* 0x0000001425037c20 */ /* 0x004fc60008400000 */
[----:B------:R-:W2:Y:S01]  /*25e00*/  LDL.LU R37, [R1+0x2dc] ;  /* 0x0002dc0001257983 */ /* 0x000ea20000300800 */
[----:B------:R-:W-:-:S03]  /*25e10*/  FMUL R4, R39, UR20 ;  /* 0x0000001427047c20 */ /* 0x000fc60008400000 */
[----:B------:R-:W2:Y:S01]  /*25e20*/  LDL.LU R39, [R1+0x2e0] ;  /* 0x0002e00001277983 */ /* 0x000ea20000300800 */
[----:B------:R-:W-:Y:S02]  /*25e30*/  F2FP.SATFINITE.E5M2.F32.PACK_AB_MERGE_C R13, RZ, R3, RZ ;  /* 0x00000003ff0d723e */ /* 0x000fe400048060ff */
[----:B0-----:R-:W-:Y:S01]  /*25e40*/  F2FP.SATFINITE.E5M2.F32.PACK_AB_MERGE_C R5, RZ, R4, RZ ;  /* 0x00000004ff05723e */ /* 0x001fe200048060ff */
        /* <DEDUP_REMOVED lines=11> */
[----:B------:R-:W-:Y:S02]  /*25f00*/  ISETP.LT.OR P5, PT, R0, 0x3a, !P6 ;  /* 0x0000003a0000780c */ /* 0x000fe400077a1670 */
[----:B------:R-:W-:-:S07]  /*25f10*/  F2FP.SATFINITE.E5M2.F32.PACK_AB_MERGE_C R11, RZ, R3, RZ ;  /* 0x00000003ff0b723e */ /* 0x000fce00048060ff */
[----:B------:R0:W-:Y:S01]  /*25f20*/  @!P2 STG.E.U8 desc[UR14][R28.64+0x31], R9 ;  /* 0x000031091c00a986 */ /* 0x0001e2000c10110e */
[----:B------:R-:W-:-:S03]  /*25f30*/  ISETP.LT.OR P2, PT, R0, 0x3a, !P3 ;  /* 0x0000003a0000780c */ /* 0x000fc60005f41670 */
[----:B------:R-:W-:Y:S01]  /*25f40*/  @!P1 STG.E.U8 desc[UR14][R30.64+0x38], R13 ;  /* 0x0000380d1e009986 */ /* 0x000fe2000c10110e */
[----:B------:R-:W-:-:S03]  /*25f50*/  ISETP.LT.OR P1, PT, R0, 0x39, !P3 ;  /* 0x000000390000780c */ /* 0x000fc60005f21670 */
[----:B------:R1:W-:Y:S01]  /*25f60*/  @!P5 STG.E.U8 desc[UR14][R30.64+0x39], R5 ;  /* 0x000039051e00d986 */ /* 0x0003e2000c10110e */
[----:B------:R-:W-:Y:S02]  /*25f70*/  ISETP.LT.OR P5, PT, R0, 0x41, !P6 ;  /* 0x000000410000780c */ /* 0x000fe400077a1670 */
[----:B0-----:R-:W-:Y:S01]  /*25f80*/  F2FP.SATFINITE.E5M2.F32.PACK_AB_MERGE_C R9, RZ, R4, RZ ;  /* 0x00000004ff09723e */ /* 0x001fe200048060ff */
[----:B------:R-:W-:Y:S02]  /*25f90*/  FMUL R3, R38, UR20 ;  /* 0x0000001426037c20 */ /* 0x000fe40008400000 */
[----:B------:R-:W3:Y:S01]  /*25fa0*/  LDL.LU R38, [R1+0x2f4] ;  /* 0x0002f40001267983 */ /* 0x000ee20000300800 */
[----:B-1----:R-:W-:Y:S02]  /*25fb0*/  F2FP.SATFINITE.E5M2.F32.PACK_AB_MERGE_C R5, RZ, R2, RZ ;  /* 0x00000002ff05723e */ /* 0x002fe400048060ff */
[----:B------:R-:W-:Y:S01]  /*25fc0*/  F2FP.SATFINITE.E5M2.F32.PACK_AB_MERGE_C R13, RZ, R3, RZ ;  /* 0x00000003ff0d723e */ /* 0x000fe200048060ff */
[----:B------:R0:W-:Y:S04]  /*25fd0*/  @!P1 STG.E.U8 desc[UR14][R28.64+0x38], R7 ;  /* 0x000038071c009986 */ /* 0x0001e8000c10110e */
[----:B------:R-:W-:Y:S04]  /*25fe0*/  @!P2 STG.E.U8 desc[UR14][R28.64+0x39], R11 ;  /* 0x0000390b1c00a986 */ /* 0x000fe8000c10110e */
        /* <DEDUP_REMOVED lines=23> */
[----:B------:R1:W-:Y:S01]  /*26160*/  @!P5 STG.E.U8 desc[UR14][R28.64+0x41], R7 ;  /* 0x000041071c00d986 */ /* 0x0003e2000c10110e */
[----:B------:R-:W-:Y:S02]  /*26170*/  ISETP.LT.OR P5, PT, R0, 0x49, !P3 ;  /* 0x000000490000780c */ /* 0x000fe40005fa1670 */
[----:B0-----:R-:W-:-:S03]  /*26180*/  F2FP.SATFINITE.E5M2.F32.PACK_AB_MERGE_C R5, RZ, R4, RZ ;  /* 0x00000004ff05723e */ /* 0x001fc600048060ff */
[----:B------:R-:W-:Y:S01]  /*26190*/  @!P2 STG.E.U8 desc[UR14][R30.64+0x49], R11 ;  /* 0x0000490b1e00a986 */ /* 0x000fe2000c10110e */
[----:B------:R-:W-:Y:S02]  /*261a0*/  ISETP.LT.OR P2, PT, R0, 0x4a, !P3 ;  /* 0x0000004a0000780c */ /* 0x000fe40005f41670 */
[----:B-1----:R-:W-:Y:S01]  /*261b0*/  F2FP.SATFINITE.E5M2.F32.PACK_AB_MERGE_C R13, RZ, R3, RZ ;  /* 0x00000003ff0d723e */ /* 0x002fe200048060ff */
[----:B------:R-:W-:Y:S02]  /*261c0*/  FMUL R4, R38, UR20 ;  /* 0x0000001426047c20 */ /* 0x000fe40008400000 */
[----:B------:R-:W3:Y:S01]  /*261d0*/  LDL.LU R38, [R1+0x310] ;  /* 0x0003100001267983 */ /* 0x000ee20000300800 */
[----:B------:R-:W-:-:S03]  /*261e0*/  F2FP.SATFINITE.E5M2.F32.PACK_AB_MERGE_C R7, RZ, R2, RZ ;  /* 0x00000002ff07723e */ /* 0x000fc600048060ff */
[----:B------:R0:W-:Y:S04]  /*261f0*/  @!P1 STG.E.U8 desc[UR14][R30.64+0x48], R9 ;  /* 0x000048091e009986 */ /* 0x0001e8000c10110e */
[----:B------:R1:W-:Y:S01]  /*26200*/  @!P5 STG.E.U8 desc[UR14][R28.64+0x48], R5 ;  /* 0x000048051c00d986 */ /* 0x0003e2000c10110e */
[----:B0-----:R-:W-:-:S03]  /*26210*/  F2FP.SATFINITE.E5M2.F32.PACK_AB_MERGE_C R9, RZ, R4, RZ ;  /* 0x00000004ff09723e */ /* 0x001fc600048060ff */
[----:B------:R0:W-:Y:S01]  /*26220*/  @!P2 STG.E.U8 desc[UR14][R28.64+0x49], R7 ;  /* 0x000049071c00a986 */ /* 0x0001e2000c10110e */
[----:B--2---:R-:W-:-:S03]  /*26230*/  FMUL R2, R37, UR20 ;  /* 0x0000001425027c20 */ /* 0x004fc60008400000 */
[----:B------:R-:W2:Y:S01]  /*26240*/  LDL.LU R37, [R1+0x314] ;  /* 0x0003140001257983 */ /* 0x000ea20000300800 */
[----:B------:R-:W-:-:S03]  /*26250*/  FMUL R3, R39, UR20 ;  /* 0x0000001427037c20 */ /* 0x000fc60008400000 */
[----:B------:R-:W2:Y:S01]  /*26260*/  LDL.LU R39, [R1+0x318] ;  /* 0x0003180001277983 */ /* 0x000ea20000300800 */
[----:B-1----:R-:W-:Y:S02]  /*26270*/  F2FP.SATFINITE.E5M2.F32.PACK_AB_MERGE_C R5, RZ, R2, RZ ;  /* 0x00000002ff05723e */ /* 0x002fe400048060ff */
[----:B------:R-:W-:Y:S01]  /*26280*/  F2FP.SATFINITE.E5M2.F32.PACK_AB_MERGE_C R11, RZ, R3, RZ ;  /* 0x00000003ff0b723e */ /* 0x000fe200048060ff */
        /* <DEDUP_REMOVED lines=16> */
[----:B------:R-:W-:Y:S01]  /*26390*/  @!P2 STG.E.U8 desc[UR14][R28.64+0x51], R11 ;  /* 0x0000510b1c00a986 */ /* 0x000fe2000c10110e */
[----:B------:R-:W-:-:S05]  /*263a0*/  ISETP.LT.OR P2, PT, R0, 0x5a, !P6 ;  /* 0x0000005a0000780c */ /* 0x000fca0007741670 */
[----:B------:R1:W-:Y:S01]  /*263b0*/  @!P1 STG.E.U8 desc[UR14][R28.64+0x50], R5 ;  /* 0x000050051c009986 */ /* 0x0003e2000c10110e */
[----:B0-----:R-:W-:-:S03]  /*263c0*/  F2FP.SATFINITE.E5M2.F32.PACK_AB_MERGE_C R9, RZ, R2, RZ ;  /* 0x00000002ff09723e */ /* 0x001fc600048060ff */
[----:B------:R0:W-:Y:S01]  /*263d0*/  @!P5 STG.E.U8 desc[UR14][R30.64+0x58], R7 ;  /* 0x000058071e00d986 */ /* 0x0001e2000c10110e */
[----:B------:R-:W-:Y:S01]  /*263e0*/  ISETP.LT.OR P5, PT, R0, 0x5a, !P3 ;  /* 0x0000005a0000780c */ /* 0x000fe20005fa1670 */
[----:B------:R-:W-:Y:S02]  /*263f0*/  FMUL R2, R38, UR20 ;  /* 0x0000001426027c20 */ /* 0x000fe40008400000 */
[----:B------:R-:W3:Y:S01]  /*26400*/  LDL.LU R38, [R1+0x32c] ;  /* 0x00032c0001267983 */ /* 0x000ee20000300800 */
[----:B------:R-:W-:Y:S02]  /*26410*/  F2FP.SATFINITE.E5M2.F32.PACK_AB_MERGE_C R13, RZ, R3, RZ ;  /* 0x00000003ff0d723e */ /* 0x000fe400048060ff */
[----:B-1----:R-:W-:Y:S02]  /*26420*/  F2FP.SATFINITE.E5M2.F32.PACK_AB_MERGE_C R5, RZ, R4, RZ ;  /* 0x00000004ff05723e */ /* 0x002fe400048060ff */
[----:B0-----:R-:W-:Y:S01]  /*26430*/  F2FP.SATFINITE.E5M2.F32.PACK_AB_MERGE_C R7, RZ, R2, RZ ;  /* 0x00000002ff07723e */ /* 0x001fe200048060ff */
[----:B------:R0:W-:Y:S04]  /*26440*/  @!P2 STG.E.U8 desc[UR14][R30.64+0x59], R9 ;  /* 0x000059091e00a986 */ /* 0x0001e8000c10110e */
        /* <DEDUP_REMOVED lines=21> */
[----:B------:R-:W-:Y:S01]  /*265a0*/  @!P2 STG.E.U8 desc[UR14][R30.64+0x61], R11 ;  /* 0x0000610b1e00a986 */ /* 0x000fe2000c10110e */
[----:B------:R-:W-:Y:S02]  /*265b0*/  ISETP.LT.OR P2, PT, R0, 0x62, !P3 ;  /* 0x000000620000780c */ /* 0x000fe40005f41670 */
[----:B0-----:R-:W-:-:S07]  /*265c0*/  F2FP.SATFINITE.E5M2.F32.PACK_AB_MERGE_C R13, RZ, R3, RZ ;  /* 0x00000003ff0d723e */ /* 0x001fce00048060ff */
[----:B------:R0:W-:Y:S01]  /*265d0*/  @!P1 STG.E.U8 desc[UR14][R30.64+0x60], R7 ;  /* 0x000060071e009986 */ /* 0x0001e2000c10110e */
[----:B------:R-:W-:-:S03]  /*265e0*/  ISETP.LT.OR P1, PT, R0, 0x69, !P6 ;  /* 0x000000690000780c */ /* 0x000fc60007721670 */
[----:B------:R1:W-:Y:S01]  /*265f0*/  @!P5 STG.E.U8 desc[UR14][R28.64+0x60], R9 ;  /* 0x000060091c00d986 */ /* 0x0003e2000c10110e */
[----:B------:R-:W-:Y:S01]  /*26600*/  ISETP.LT.OR P5, PT, R0, 0x6a, !P6 ;  /* 0x0000006a0000780c */ /* 0x000fe200077a1670 */
[----:B------:R-:W-:Y:S02]  /*26610*/  FMUL R3, R38, UR20 ;  /* 0x0000001426037c20 */ /* 0x000fe40008400000 */
[----:B------:R-:W3:Y:S01]  /*26620*/  LDL.LU R38, [R1+0x348] ;  /* 0x0003480001267983 */ /* 0x000ee20000300800 */
[----:B0-----:R-:W-:Y:S02]  /*26630*/  F2FP.SATFINITE.E5M2.F32.PACK_AB_MERGE_C R7, RZ, R4, RZ ;  /* 0x00000004ff07723e */ /* 0x001fe400048060ff */
[----:B------:R-:W-:Y:S02]  /*26640*/  F2FP.SATFINITE.E5M2.F32.PACK_AB_MERGE_C R11, RZ, R3, RZ ;  /* 0x00000003ff0b723e */ /* 0x000fe400048060ff */
[----:B-1----:R-:W-:Y:S01]  /*26650*/  F2FP.SATFINITE.E5M2.F32.PACK_AB_MERGE_C R9, RZ, R2, RZ ;  /* 0x00000002ff09723e */ /* 0x002fe200048060ff */
        /* <DEDUP_REMOVED lines=64> */
[----:B------:R-:W-:-:S03]  /*26a60*/  ISETP.LT.OR P1, PT, R0, 0x81, !P3 ;  /* 0x000000810000780c */ /* 0x000fc60005f21670 */
        /* <DEDUP_REMOVED lines=186> */
[----:B------:R-:W-:Y:S01]  /*27610*/  FMUL R3, R40, UR20 ;  /* 0x0000001428037c20 */ /* 0x000fe20008400000 */
[----:B0-----:R-:W-:-:S04]  /*27620*/  F2FP.SATFINITE.E5M2.F32.PACK_AB_MERGE_C R5, RZ, R2, RZ ;  /* 0x00000002ff05723e */ /* 0x001fc800048060ff */
[----:B------:R-:W-:Y:S01]  /*27630*/  F2FP.SATFINITE.E5M2.F32.PACK_AB_MERGE_C R13, RZ, R3, RZ ;  /* 0x00000003ff0d723e */ /* 0x000fe200048060ff */
[----:B----4-:R-:W-:Y:S02]  /*27640*/  FMUL R4, R36, UR20 ;  /* 0x0000001424047c20 */ /* 0x010fe40008400000 */
[----:B------:R-:W4:Y:S03]  /*27650*/  LDL.LU R36, [R1+0x418] ;  /* 0x0004180001247983 */ /* 0x000f260000300800 */
[----:B-1----:R-:W-:Y:S01]  /*27660*/  F2FP.SATFINITE.E5M2.F32.PACK_AB_MERGE_C R7, RZ, R4, RZ ;  /* 0x00000004ff07723e */ /* 0x002fe200048060ff */
[----:B------:R-:W-:Y:S02]  /*27670*/  FMUL R2, R35, UR20 ;  /* 0x0000001423027c20 */ /* 0x000fe40008400000 */
        /* <DEDUP_REMOVED lines=8> */
[----:B------:R-:W-:-:S03]  /*27700*/  ISETP.LT.OR P1, PT, R0, 0xd1, !P3 ;  /* 0x000000d10000780c */ /* 0x000fc60005f21670 */
[----:B------:R-:W3:Y:S04]  /*27710*/  LDL.LU R42, [R1+0x42c] ;  /* 0x00042c00012a7983 */ /* 0x000ee80000300800 */
[----:B------:R-:W3:Y:S04]  /*27720*/  LDL.LU R40, [R1+0x430] ;  /* 0x0004300001287983 */ /* 0x000ee80000300800 */
[----:B------:R0:W-:Y:S01]  /*27730*/  @!P2 STG.E.U8 desc[UR14][R28.64+0xc9], R11 ;  /* 0x0000c90b1c00a986 */ /* 0x0001e2000c10110e */
[----:B------:R-:W-:-:S03]  /*27740*/  ISETP.LT.OR P2, PT, R0, 0xd2, !P6 ;  /* 0x000000d20000780c */ /* 0x000fc60007741670 */
[----:B------:R1:W-:Y:S01]  /*27750*/  @!P5 STG.E.U8 desc[UR14][R30.64+0xd0], R9 ;  /* 0x0000d0091e00d986 */ /* 0x0003e2000c10110e */
[----:B------:R-:W-:Y:S02]  /*27760*/  ISETP.LT.OR P5, PT, R0, 0xd2, !P3 ;  /* 0x000000d20000780c */ /* 0x000fe40005fa1670 */
[----:B0-----:R-:W-:-:S07]  /*27770*/  F2FP.SATFINITE.E5M2.F32.PACK_AB_MERGE_C R11, RZ, R3, RZ ;  /* 0x00000003ff0b723e */ /* 0x001fce00048060ff */
[----:B------:R0:W-:Y:S01]  /*27780*/  @!P2 STG.E.U8 desc[UR14][R30.64+0xd1], R5 ;  /* 0x0000d1051e00a986 */ /* 0x0001e2000c10110e */
[C---:B------:R-:W-:Y:S02]  /*27790*/  ISETP.LT.OR P2, PT, R0.reuse, 0xda, !P6 ;  /* 0x000000da0000780c */ /* 0x040fe40007741670 */
[----:B-1----:R-:W-:Y:S01]  /*277a0*/  F2FP.SATFINITE.E5M2.F32.PACK_AB_MERGE_C R9, RZ, R2, RZ ;  /* 0x00000002ff09723e */ /* 0x002fe200048060ff */
[----:B------:R-:W-:Y:S01]  /*277b0*/  @!P1 STG.E.U8 desc[UR14][R28.64+0xd0], R13 ;  /* 0x0000d00d1c009986 */ /* 0x000fe2000c10110e */
[C---:B------:R-:W-:Y:S01]  /*277c0*/  ISETP.LT.OR P1, PT, R0.reuse, 0xd9, !P6 ;  /* 0x000000d90000780c */ /* 0x040fe20007721670 */
[----:B------:R-:W-:Y:S02]  /*277d0*/  FMUL R2, R39, UR20 ;  /* 0x0000001427027c20 */ /* 0x000fe40008400000 */
[----:B------:R1:W-:Y:S01]  /*277e0*/  @!P5 STG.E.U8 desc[UR14][R28.64+0xd1], R7 ;  /* 0x0000d1071c00d986 */ /* 0x0003e2000c10110e */
[----:B------:R-:W-:Y:S01]  /*277f0*/  ISETP.LT.OR P5, PT, R0, 0xd9, !P3 ;  /* 0x000000d90000780c */ /* 0x000fe20005fa1670 */
[----:B------:R-:W-:-:S02]  /*27800*/  FMUL R3, R38, UR20 ;  /* 0x0000001426037c20 */ /* 0x000fc40008400000 */
[----:B------:R-:W3:Y:S04]  /*27810*/  LDL.LU R39, [R1+0x434] ;  /* 0x0004340001277983 */ /* 0x000ee80000300800 */
[----:B------:R-:W3:Y:S01]  /*27820*/  LDL.LU R38, [R1+0x438] ;  /* 0x0004380001267983 */ /* 0x000ee20000300800 */
[----:B0-----:R-:W-:Y:S02]  /*27830*/  F2FP.SATFINITE.E5M2.F32.PACK_AB_MERGE_C R5, RZ, R4, RZ ;  /* 0x00000004ff05723e */ /* 0x001fe400048060ff */
[----:B-1----:R-:W-:Y:S01]  /*27840*/  F2FP.SATFINITE.E5M2.F32.PACK_AB_MERGE_C R7, RZ, R2, RZ ;  /* 0x00000002ff07723e */ /* 0x002fe200048060ff */
[----:B------:R0:W-:Y:S01]  /*27850*/  @!P1 STG.E.U8 desc[UR14][R30.64+0xd8], R9 ;  /* 0x0000d8091e009986 */ /* 0x0001e2000c10110e */
[----:B------:R-:W-:-:S03]  /*27860*/  F2FP.SATFINITE.E5M2.F32.PACK_AB_MERGE_C R13, RZ, R3, RZ ;  /* 0x00000003ff0d723e */ /* 0x000fc600048060ff */
[----:B------:R-:W-:Y:S04]  /*27870*/  @!P2 STG.E.U8 desc[UR14][R30.64+0xd9], R11 ;  /* 0x0000d90b1e00a986 */ /* 0x000fe8000c10110e */
[----:B------:R1:W-:Y:S01]  /*27880*/  @!P5 STG.E.U8 desc[UR14][R28.64+0xd8], R5 ;  /* 0x0000d8051c00d986 */ /* 0x0003e2000c10110e */
[----:B--2---:R-:W-:-:S03]  /*27890*/  FMUL R4, R37, UR20 ;  /* 0x0000001425047c20 */ /* 0x004fc60008400000 */
[----:B------:R-:W2:Y:S02]  /*278a0*/  LDL.LU R37, [R1+0x43c] ;  /* 0x00043c0001257983 */ /* 0x000ea40000300800 */
[----:B0-----:R-:W-:Y:S01]  /*278b0*/  F2FP.SATFINITE.E5M2.F32.PACK_AB_MERGE_C R9, RZ, R4, RZ ;  /* 0x00000004ff09723e */ /* 0x001fe200048060ff */
        /* <DEDUP_REMOVED lines=15> */
[----:B------:R-:W-:-:S03]  /*279b0*/  ISETP.LT.OR P1, PT, R0, 0xe1, !P3 ;  /* 0x000000e10000780c */ /* 0x000fc60005f21670 */
[----:B------:R1:W-:Y:S01]  /*279c0*/  @!P5 STG.E.U8 desc[UR14][R30.64+0xe1], R9 ;  /* 0x0000e1091e00d986 */ /* 0x0003e2000c10110e */
[----:B------:R-:W-:Y:S02]  /*279d0*/  ISETP.LT.OR P5, PT, R0, 0xe9, !P6 ;  /* 0x000000e90000780c */ /* 0x000fe400077a1670 */
[----:B------:R-:W-:Y:S02]  /*279e0*/  F2FP.SATFINITE.E5M2.F32.PACK_AB_MERGE_C R11, RZ, R3, RZ ;  /* 0x00000003ff0b723e */ /* 0x000fe400048060ff */
[----:B0-----:R-:W-:-:S03]  /*279f0*/  F2FP.SATFINITE.E5M2.F32.PACK_AB_MERGE_C R7, RZ, R4, RZ ;  /* 0x00000004ff07723e */ /* 0x001fc600048060ff */
[----:B------:R-:W-:Y:S01]  /*27a00*/  @!P2 STG.E.U8 desc[UR14][R28.64+0xe1], R11 ;  /* 0x0000e10b1c00a986 */ /* 0x000fe2000c10110e */
[----:B------:R-:W-:-:S03]  /*27a10*/  ISETP.LT.OR P2, PT, R0, 0xea, !P6 ;  /* 0x000000ea0000780c */ /* 0x000fc60007741670 */
[----:B------:R0:W-:Y:S01]  /*27a20*/  @!P1 STG.E.U8 desc[UR14][R28.64+0xe0], R5 ;  /* 0x0000e0051c009986 */ /* 0x0001e2000c10110e */
[----:B------:R-:W-:-:S03]  /*27a30*/  ISETP.LT.OR P1, PT, R0, 0xe9, !P3 ;  /* 0x000000e90000780c */ /* 0x000fc60005f21670 */
[----:B------:R0:W-:Y:S01]  /*27a40*/  @!P5 STG.E.U8 desc[UR14][R30.64+0xe8], R7 ;  /* 0x0000e8071e00d986 */ /* 0x0001e2000c10110e */
[----:B------:R-:W-:Y:S01]  /*27a50*/  ISETP.LT.OR P5, PT, R0, 0xea, !P3 ;  /* 0x000000ea0000780c */ /* 0x000fe20005fa1670 */
[----:B------:R-:W-:Y:S01]  /*27a60*/  FMUL R3, R43, UR20 ;  /* 0x000000142b037c20 */ /* 0x000fe20008400000 */
[----:B------:R-:W-:Y:S01]  /*27a70*/  FMUL R4, R42, UR20 ;  /* 0x000000142a047c20 */ /* 0x000fe20008400000 */
[----:B-1----:R-:W-:-:S03]  /*27a80*/  F2FP.SATFINITE.E5M2.F32.PACK_AB_MERGE_C R9, RZ, R2, RZ ;  /* 0x00000002ff09723e */ /* 0x002fc600048060ff */
[----:B------:R-:W-:Y:S02]  /*27a90*/  F2FP.SATFINITE.E5M2.F32.PACK_AB_MERGE_C R13, RZ, R3, RZ ;  /* 0x00000003ff0d723e */ /* 0x000fe400048060ff */
[----:B0-----:R-:W-:Y:S01]  /*27aa0*/  F2FP.SATFINITE.E5M2.F32.PACK_AB_MERGE_C R5, RZ, R4, RZ ;  /* 0x00000004ff05723e */ /* 0x001fe200048060ff */
[----:B------:R0:W-:Y:S01]  /*27ab0*/  @!P2 STG.E.U8 desc[UR14][R30.64+0xe9], R9 ;  /* 0x0000e9091e00a986 */ /* 0x0001e2000c10110e */
[----:B------:R-:W-:-:S03]  /*27ac0*/  ISETP.LT.OR P2, PT, R0, 0xf1, !P3 ;  /* 0x000000f10000780c */ /* 0x000fc60005f41670 */
[----:B------:R-:W-:Y:S01]  /*27ad0*/  @!P1 STG.E.U8 desc[UR14][R28.64+0xe8], R13 ;  /* 0x0000e80d1c009986 */ /* 0x000fe2000c10110e */
[----:B------:R-:W-:-:S03]  /*27ae0*/  ISETP.LT.OR P1, PT, R0, 0xf1, !P6 ;  /* 0x000000f10000780c */ /* 0x000fc60007721670 */
[----:B------:R-:W-:Y:S01]  /*27af0*/  @!P5 STG.E.U8 desc[UR14][R28.64+0xe9], R5 ;  /* 0x0000e9051c00d986 */ /* 0x000fe2000c10110e */
[----:B------:R-:W-:Y:S01]  /*27b00*/  ISETP.LT.OR P5, PT, R0, 0xf2, !P6 ;  /* 0x000000f20000780c */ /* 0x000fe200077a1670 */
[----:B------:R-:W-:Y:S01]  /*27b10*/  FMUL R2, R40, UR20 ;  /* 0x0000001428027c20 */ /* 0x000fe20008400000 */
[----:B------:R-:W-:Y:S01]  /*27b20*/  FMUL R3, R39, UR20 ;  /* 0x0000001427037c20 */ /* 0x000fe20008400000 */
[----:B------:R-:W-:-:S03]  /*27b30*/  FMUL R4, R38, UR20 ;  /* 0x0000001426047c20 */ /* 0x000fc60008400000 */
[----:B------:R-:W-:Y:S02]  /*27b40*/  F2FP.SATFINITE.E5M2.F32.PACK_AB_MERGE_C R7, RZ, R2, RZ ;  /* 0x00000002ff07723e */ /* 0x000fe400048060ff */
[----:B------:R-:W-:Y:S02]  /*27b50*/  F2FP.SATFINITE.E5M2.F32.PACK_AB_MERGE_C R11, RZ, R3, RZ ;  /* 0x00000003ff0b723e */ /* 0x000fe400048060ff */
[----:B0-----:R-:W-:Y:S01]  /*27b60*/  F2FP.SATFINITE.E5M2.F32.PACK_AB_MERGE_C R9, RZ, R4, RZ ;  /* 0x00000004ff09723e */ /* 0x001fe200048060ff */
[----:B------:R0:W-:Y:S01]  /*27b70*/  @!P1 STG.E.U8 desc[UR14][R30.64+0xf0], R7 ;  /* 0x0000f0071e009986 */ /* 0x0001e2000c10110e */
[----:B------:R-:W-:-:S03]  /*27b80*/  ISETP.LT.OR P1, PT, R0, 0xf9, !P6 ;  /* 0x000000f90000780c */ /* 0x000fc60007721670 */
[----:B------:R1:W-:Y:S01]  /*27b90*/  @!P5 STG.E.U8 desc[UR14][R30.64+0xf1], R11 ;  /* 0x0000f10b1e00d986 */ /* 0x0003e2000c10110e */
[C---:B------:R-:W-:Y:S02]  /*27ba0*/  ISETP.LT.OR P5, PT, R0.reuse, 0xf2, !P3 ;  /* 0x000000f20000780c */ /* 0x040fe40005fa1670 */
[C---:B------:R-:W-:Y:S01]  /*27bb0*/  ISETP.LT.OR P6, PT, R0.reuse, 0xfa, !P6 ;  /* 0x000000fa0000780c */ /* 0x040fe200077c1670 */
[----:B------:R1:W-:Y:S01]  /*27bc0*/  @!P2 STG.E.U8 desc[UR14][R28.64+0xf0], R9 ;  /* 0x0000f0091c00a986 */ /* 0x0003e2000c10110e */
[C---:B------:R-:W-:Y:S02]  /*27bd0*/  ISETP.LT.OR P2, PT, R0.reuse, 0xf9, !P3 ;  /* 0x000000f90000780c */ /* 0x040fe40005f41670 */
[----:B------:R-:W-:Y:S01]  /*27be0*/  ISETP.LT.OR P3, PT, R0, 0xfa, !P3 ;  /* 0x000000fa0000780c */ /* 0x000fe20005f61670 */
[----:B--2---:R-:W-:-:S05]  /*27bf0*/  FMUL R0, R37, UR20 ;  /* 0x0000001425007c20 */ /* 0x004fca0008400000 */
[----:B0-----:R-:W-:-:S05]  /*27c00*/  F2FP.SATFINITE.E5M2.F32.PACK_AB_MERGE_C R7, RZ, R0, RZ ;  /* 0x00000000ff07723e */ /* 0x001fca00048060ff */
[----:B------:R0:W-:Y:S01]  /*27c10*/  @!P5 STG.E.U8 desc[UR14][R28.64+0xf1], R7 ;  /* 0x0000f1071c00d986 */ /* 0x0001e2000c10110e */
[----:B----4-:R-:W-:Y:S01]  /*27c20*/  FMUL R2, R36, UR20 ;  /* 0x0000001424027c20 */ /* 0x010fe20008400000 */
[----:B------:R-:W-:Y:S01]  /*27c30*/  FMUL R3, R35, UR20 ;  /* 0x0000001423037c20 */ /* 0x000fe20008400000 */
[----:B---3--:R-:W-:Y:S01]  /*27c40*/  FMUL R4, R33, UR20 ;  /* 0x0000001421047c20 */ /* 0x008fe20008400000 */
[----:B------:R-:W-:Y:S02]  /*27c50*/  FMUL R5, R32, UR20 ;  /* 0x0000001420057c20 */ /* 0x000fe40008400000 */
[----:B-1----:R-:W-:Y:S02]  /*27c60*/  F2FP.SATFINITE.E5M2.F32.PACK_AB_MERGE_C R11, RZ, R2, RZ ;  /* 0x00000002ff0b723e */ /* 0x002fe400048060ff */
[----:B------:R-:W-:Y:S02]  /*27c70*/  F2FP.SATFINITE.E5M2.F32.PACK_AB_MERGE_C R3, RZ, R3, RZ ;  /* 0x00000003ff03723e */ /* 0x000fe400048060ff */
[----:B------:R-:W-:-:S02]  /*27c80*/  F2FP.SATFINITE.E5M2.F32.PACK_AB_MERGE_C R9, RZ, R4, RZ ;  /* 0x00000004ff09723e */ /* 0x000fc400048060ff */
[----:B------:R-:W-:Y:S01]  /*27c90*/  F2FP.SATFINITE.E5M2.F32.PACK_AB_MERGE_C R5, RZ, R5, RZ ;  /* 0x00000005ff05723e */ /* 0x000fe200048060ff */
[----:B------:R0:W-:Y:S04]  /*27ca0*/  @!P1 STG.E.U8 desc[UR14][R30.64+0xf8], R11 ;  /* 0x0000f80b1e009986 */ /* 0x0001e8000c10110e */
[----:B------:R0:W-:Y:S04]  /*27cb0*/  @!P6 STG.E.U8 desc[UR14][R30.64+0xf9], R3 ;  /* 0x0000f9031e00e986 */ /* 0x0001e8000c10110e */
[----:B------:R0:W-:Y:S04]  /*27cc0*/  @!P2 STG.E.U8 desc[UR14][R28.64+0xf8], R9 ;  /* 0x0000f8091c00a986 */ /* 0x0001e8000c10110e */
[----:B------:R0:W-:Y:S02]  /*27cd0*/  @!P3 STG.E.U8 desc[UR14][R28.64+0xf9], R5 ;  /* 0x0000f9051c00b986 */ /* 0x0001e4000c10110e */
.L_x_549:
[----:B------:R-:W-:Y:S05]  /*27ce0*/  BSYNC B0 ;  /* 0x0000000000007941 */ /* 0x000fea0003800000 */
.L_x_35:
[----:B0-2---:R-:W2:Y:S04]  /*27cf0*/  LDL.LU R3, [R1+0x454] ;  /* 0x0004540001037983 */ /* 0x005ea80000300800 */
[----:B-----5:R-:W2:Y:S01]  /*27d00*/  LDL.LU R2, [R1+0x458] ;  /* 0x0004580001027983 */ /* 0x020ea20000300800 */
[----:B------:R-:W-:Y:S01]  /*27d10*/  ULDC UR6, c[0x0][0xc] ;  /* 0x0000030000067ab9 */ /* 0x000fe20000000800 */
[----:B------:R-:W-:Y:S01]  /*27d20*/  ULDC UR7, c[0x0][0x10] ;  /* 0x0000040000077ab9 */ /* 0x000fe20000000800 */
[----:B---34-:R-:W2:Y:S01]  /*27d30*/  LDC R5, c[0x0][0x14] ;  /* 0x00000500ff057b82 */ /* 0x018ea20000000800 */
[----:B------:R-:W-:Y:S01]  /*27d40*/  UIMAD.WIDE.U32 UR6, UR6, UR7, URZ ;  /* 0x00000007060672a5 */ /* 0x000fe2000f8e003f */
[----:B------:R-:W-:Y:S01]  /*27d50*/  PRMT R0, RZ, 0x7610, R0 ;  /* 0x00007610ff007816 */ /* 0x000fe20000000000 */
[----:B------:R-:W-:-:S04]  /*27d60*/  UMOV UR9, 0xffffffff ;  /* 0xffffffff00097882 */ /* 0x000fc80000000000 */
[----:B--2---:R-:W-:-:S04]  /*27d70*/  IMAD.WIDE.U32 R2, R5, UR6, R2 ;  /* 0x0000000605027c25 */ /* 0x004fc8000f8e0002 */
[----:B------:R-:W-:Y:S01]  /*27d80*/  IMAD R5, R5, UR7, RZ ;  /* 0x0000000705057c24 */ /* 0x000fe2000f8e02ff */
[----:B------:R-:W-:Y:S01]  /*27d90*/  ULDC.64 UR6, c[0x0][0x650] ;  /* 0x0001940000067ab9 */ /* 0x000fe20000000a00 */
[----:B------:R-:W-:Y:S01]  /*27da0*/  IMAD.MOV.U32 R11, RZ, RZ, R2 ;  /* 0x000000ffff0b7224 */ /* 0x000fe200078e0002 */
[----:B------:R-:W-:Y:S01]  /*27db0*/  ISETP.GE.U32.AND P1, PT, R2, UR6, PT ;  /* 0x0000000602007c0c */ /* 0x000fe2000bf26070 */
[----:B------:R-:W-:Y:S02]  /*27dc0*/  IMAD.IADD R13, R3, 0x1, R5 ;  /* 0x00000001030d7824 */ /* 0x000fe400078e0205 */
[----:B------:R-:W-:-:S03]  /*27dd0*/  IMAD.MOV.U32 R2, RZ, RZ, -0x1 ;  /* 0xffffffffff027424 */ /* 0x000fc600078e00ff */
[----:B------:R0:W-:Y:S01]  /*27de0*/  STL [R1+0x454], R13 ;  /* 0x0004540d01007387 */ /* 0x0001e20000100800 */
[----:B------:R-:W-:-:S03]  /*27df0*/  ISETP.GE.U32.AND.EX P1, PT, R13, UR7, PT, P1 ;  /* 0x000000070d007c0c */ /* 0x000fc6000bf26110 */
[----:B------:R0:W-:Y:S04]  /*27e00*/  STL [R1+0x458], R11 ;  /* 0x0004580b01007387 */ /* 0x0001e80000100800 */
[----:B------:R0:W-:Y:S06]  /*27e10*/  STL [R1+0x45c], R2 ;  /* 0x00045c0201007387 */ /* 0x0001ec0000100800 */
[----:B------:R-:W-:Y:S05]  /*27e20*/  @P1 BRA `(.L_x_550) ;  /* 0x0000000400741947 */ /* 0x000fea0003800000 */
[----:B------:R-:W2:Y:S01]  /*27e30*/  S2R R8, SR_CTAID.X ;  /* 0x0000000000087919 */ /* 0x000ea20000002500 */
[----:B------:R-:W-:Y:S01]  /*27e40*/  ULDC.64 UR18, c[0x0][0x628] ;  /* 0x00018a0000127ab9 */ /* 0x000fe20000000a00 */
[----:B------:R-:W3:Y:S01]  /*27e50*/  LDC R9, c[0x0][0x144] ;  /* 0x00005100ff097b82 */ /* 0x000ee20000000800 */
[----:B------:R-:W-:Y:S01]  /*27e60*/  ULDC UR6, c[0x0][0x150] ;  /* 0x0000540000067ab9 */ /* 0x000fe20000000800 */
[----:B------:R-:W4:Y:S01]  /*27e70*/  S2R R12, SR_CTAID.Y ;  /* 0x00000000000c7919 */ /* 0x000f220000002600 */
[----:B------:R-:W-:Y:S01]  /*27e80*/  ISETP.NE.U32.AND P1, PT, RZ, UR18, PT ;  /* 0x00000012ff007c0c */ /* 0x000fe2000bf25070 */
[----:B------:R-:W-:Y:S01]  /*27e90*/  ULDC UR23, c[0x0][0x630] ;  /* 0x00018c0000177ab9 */ /* 0x000fe20000000800 */
[----:B------:R-:W-:Y:S02]  /*27ea0*/  R2UR UR16, R11 ;  /* 0x000000000b1072ca */ /* 0x000fe400000e0000 */
[----:B------:R-:W-:Y:S01]  /*27eb0*/  ISETP.NE.AND.EX P1, PT, RZ, UR19, PT, P1 ;  /* 0x00000013ff007c0c */ /* 0x000fe2000bf25310 */
[----:B------:R-:W0:Y:S01]  /*27ec0*/  LDC.64 R6, c[0x0][0x620] ;  /* 0x00018800ff067b82 */ /* 0x000e220000000a00 */
[----:B------:R-:W-:-:S02]  /*27ed0*/  R2UR UR17, R13 ;  /* 0x000000000d1172ca */ /* 0x000fc400000e0000 */
[----:B--2---:R-:W-:-:S05]  /*27ee0*/  I2FP.F32.U32 R0, R8 ;  /* 0x0000000800007245 */ /* 0x004fca0000201000 */
[----:B------:R-:W-:-:S06]  /*27ef0*/  FMUL R0, R0, UR6 ;  /* 0x0000000600007c20 */ /* 0x000fcc0008400000 */
[----:B------:R-:W2:Y:S01]  /*27f00*/  F2I.U32.TRUNC.NTZ R0, R0 ;  /* 0x0000000000007305 */ /* 0x000ea2000020f000 */
[----:B----4-:R-:W-:Y:S05]  /*27f10*/  @!P1 BRA `(.L_x_551) ;  /* 0x0000000000309947 */ /* 0x010fea0003800000 */
        /* <DEDUP_REMOVED lines=12> */
.L_x_551:
[----:B------:R-:W-:Y:S01]  /*27fe0*/  USHF.R.U64 UR9, UR16, UR23, UR17 ;  /* 0x0000001710097299 */ /* 0x000fe20008001211 */
[----:B------:R-:W4:Y:S01]  /*27ff0*/  LDC.64 R22, c[0x0][0x640] ;  /* 0x00019000ff167b82 */ /* 0x000f220000000a00 */
[----:B------:R-:W-:Y:S01]  /*28000*/  USHF.R.U32.HI UR6, URZ, UR23, UR17 ;  /* 0x000000173f067299 */ /* 0x000fe20008011611 */
[----:B--2---:R-:W-:Y:S02]  /*28010*/  IMAD.MOV R10, RZ, RZ, -R0 ;  /* 0x000000ffff0a7224 */ /* 0x004fe400078e0a00 */
[----:B0-----:R-:W-:Y:S01]  /*28020*/  IMAD.MOV.U32 R2, RZ, RZ, R11 ;  /* 0x000000ffff027224 */ /* 0x001fe200078e000b */
[----:B------:R-:W-:Y:S01]  /*28030*/  IADD3 R5, P1, RZ, -UR9, RZ ;  /* 0x80000009ff057c10 */ /* 0x000fe2000ff3e0ff */
[----:B---3--:R-:W-:Y:S02]  /*28040*/  IMAD R18, R9, R10, R8 ;  /* 0x0000000a09127224 */ /* 0x008fe400078e0208 */
[----:B------:R-:W0:Y:S02]  /*28050*/  LDC R4, c[0x0][0x618] ;  /* 0x00018600ff047b82 */ /* 0x000e240000000800 */
[----:B------:R-:W-:Y:S01]  /*28060*/  IMAD.X R3, RZ, RZ, ~UR6, P1 ;  /* 0x80000006ff037e24 */ /* 0x000fe200088e06ff */
[----:B------:R-:W-:-:S03]  /*28070*/  ULDC UR6, c[0x0][0x154] ;  /* 0x0000550000067ab9 */ /* 0x000fc60000000800 */
[-C--:B------:R-:W-:Y:S02]  /*28080*/  IMAD R0, R3, R6.reuse, RZ ;  /* 0x0000000603007224 */ /* 0x080fe400078e02ff */
[----:B------:R-:W2:Y:S01]  /*28090*/  LDC R14, c[0x0][0x608] ;  /* 0x00018200ff0e7b82 */ /* 0x000ea20000000800 */
[----:B------:R-:W-:Y:S02]  /*280a0*/  IMAD.MOV.U32 R3, RZ, RZ, R13 ;  /* 0x000000ffff037224 */ /* 0x000fe400078e000d */
[----:B------:R-:W-:-:S05]  /*280b0*/  IMAD.WIDE.U32 R2, R5, R6, R2 ;  /* 0x0000000605027225 */ /* 0x000fca00078e0002 */
[----:B------:R-:W3:Y:S01]  /*280c0*/  LDC R20, c[0x0][0x658] ;  /* 0x00019600ff147b82 */ /* 0x000ee20000000800 */
[----:B------:R-:W-:Y:S01]  /*280d0*/  IMAD R5, R5, R7, R0 ;  /* 0x0000000705057224 */ /* 0x000fe200078e0200 */
[----:B------:R-:W-:Y:S01]  /*280e0*/  I2FP.F32.U32 R0, R12 ;  /* 0x0000000c00007245 */ /* 0x000fe20000201000 */
[----:B------:R-:W-:Y:S01]  /*280f0*/  IMAD.MOV.U32 R7, RZ, RZ, 0x1 ;  /* 0x00000001ff077424 */ /* 0x000fe200078e00ff */
[----:B----4-:R-:W-:Y:S01]  /*28100*/  ISETP.NE.U32.AND P1, PT, R22, RZ, PT ;  /* 0x000000ff1600720c */ /* 0x010fe20003f25070 */
[----:B------:R-:W-:Y:S02]  /*28110*/  IMAD.IADD R3, R3, 0x1, R5 ;  /* 0x0000000103037824 */ /* 0x000fe400078e0205 */
[----:B------:R-:W-:Y:S01]  /*28120*/  FMUL R0, R0, UR6 ;  /* 0x0000000600007c20 */ /* 0x000fe20008400000 */
[----:B------:R-:W4:Y:S01]  /*28130*/  LDC R15, c[0x0][0x148] ;  /* 0x00005200ff0f7b82 */ /* 0x000f220000000800 */
[----:B------:R-:W-:Y:S01]  /*28140*/  ISETP.NE.AND.EX P1, PT, R23, RZ, PT, P1 ;  /* 0x000000ff1700720c */ /* 0x000fe20003f25310 */
[----:B------:R-:W-:Y:S01]  /*28150*/  IMAD.MOV.U32 R5, RZ, RZ, -0x1 ;  /* 0xffffffffff057424 */ /* 0x000fe200078e00ff */
[-CC-:B0-----:R-:W-:Y:S01]  /*28160*/  SHF.R.U64 R10, R2, R4.reuse, R3.reuse ;  /* 0x00000004020a7219 */ /* 0x181fe20000001203 */
[----:B------:R0:W0:Y:S01]  /*28170*/  F2I.U32.TRUNC.NTZ R13, R0 ;  /* 0x00000000000d7305 */ /* 0x000022000020f000 */
[----:B------:R-:W-:-:S03]  /*28180*/  SHF.R.U32.HI R3, RZ, R4, R3 ;  /* 0x00000004ff037219 */ /* 0x000fc60000011603 */
[----:B------:R-:W0:Y:S01]  /*28190*/  LDC R16, c[0x0][0x600] ;  /* 0x00018000ff107b82 */ /* 0x000e220000000800 */
[-CC-:B--2---:R-:W-:Y:S02]  /*281a0*/  SHF.R.U64 R8, R10, R14.reuse, R3.reuse ;  /* 0x0000000e0a087219 */ /* 0x184fe40000001203 */
[----:B------:R-:W-:-:S05]  /*281b0*/  SHF.R.U32.HI R3, RZ, R14, R3 ;  /* 0x0000000eff037219 */ /* 0x000fca0000011603 */
[----:B------:R-:W2:Y:S01]  /*281c0*/  LDC R17, c[0x0][0x648] ;  /* 0x00019200ff117b82 */ /* 0x000ea20000000800 */
[-CC-:B---3--:R-:W-:Y:S02]  /*281d0*/  SHF.R.U64 R11, R8, R20.reuse, R3.reuse ;  /* 0x00000014080b7219 */ /* 0x188fe40000001203 */
[-C--:B------:R-:W-:Y:S02]  /*281e0*/  SHF.L.U32 R5, R5, R20.reuse, RZ ;  /* 0x0000001405057219 */ /* 0x080fe400000006ff */
[-C--:B------:R-:W-:Y:S01]  /*281f0*/  SHF.R.U32.HI R3, RZ, R20.reuse, R3 ;  /* 0x00000014ff037219 */ /* 0x080fe20000011603 */
[----:B------:R-:W-:Y:S01]  /*28200*/  IMAD.MOV.U32 R2, RZ, RZ, R11 ;  /* 0x000000ffff027224 */ /* 0x000fe200078e000b */
[----:B------:R-:W-:Y:S01]  /*28210*/  SHF.L.U32 R20, R7, R20, RZ ;  /* 0x0000001407147219 */ /* 0x000fe200000006ff */
[----:B------:R-:W3:Y:S01]  /*28220*/  LDC R19, c[0x0][0x638] ;  /* 0x00018e00ff137b82 */ /* 0x000ee20000000800 */
[----:B------:R-:W-:-:S07]  /*28230*/  LOP3.LUT R41, RZ, R5, RZ, 0x33, !PT ;  /* 0x00000005ff297212 */ /* 0x000fce00078e33ff */
[----:B------:R-:W0:Y:S01]  /*28240*/  LDC R21, c[0x0][0x610] ;  /* 0x00018400ff157b82 */ /* 0x000e220000000800 */
[----:B------:R-:W-:Y:S05]  /*28250*/  @!P1 BRA `(.L_x_552) ;  /* 0x0000000000289947 */ /* 0x000fea0003800000 */
[----:B0-----:R-:W0:Y:S02]  /*28260*/  LDC R0, c[0x0][0x64c] ;  /* 0x00019300ff007b82 */ /* 0x001e240000000800 */
[----:B0-----:R-:W-:-:S05]  /*28270*/  IADD3 R7, P1, R11, R0, RZ ;  /* 0x000000000b077210 */ /* 0x001fca0007f3e0ff */
        /* <DEDUP_REMOVED lines=8> */
.L_x_552:
[----:B0-2---:R-:W-:Y:S01]  /*28300*/  SHF.R.U64 R0, R2, R17, R3 ;  /* 0x0000001102007219 */ /* 0x005fe20000001203 */
[----:B------:R-:W-:Y:S01]  /*28310*/  VIADD R3, R16, 0xffffffff ;  /* 0xffffffff10037836 */ /* 0x000fe20000000000 */
[----:B------:R-:W-:Y:S01]  /*28320*/  LOP3.LUT R41, R8, R41, RZ, 0xc0, !PT ;  /* 0x0000002908297212 */ /* 0x000fe200078ec0ff */
[----:B------:R-:W-:Y:S02]  /*28330*/  IMAD.MOV R13, RZ, RZ, -R13 ;  /* 0x000000ffff0d7224 */ /* 0x000fe400078e0a0d */
[----:B------:R-:W-:Y:S01]  /*28340*/  IMAD.MOV R2, RZ, RZ, -R0 ;  /* 0x000000ffff027224 */ /* 0x000fe200078e0a00 */
[----:B------:R-:W-:Y:S01]  /*28350*/  LOP3.LUT R3, R10, R3, RZ, 0xc0, !PT ;  /* 0x000000030a037212 */ /* 0x000fe200078ec0ff */
[----:B------:R-:W-:Y:S02]  /*28360*/  IMAD R41, R20, R0, R41 ;  /* 0x0000000014297224 */ /* 0x000fe400078e0229 */
[----:B----4-:R-:W-:Y:S02]  /*28370*/  @P4 IMAD R18, R15, R13, R12 ;  /* 0x0000000d0f124224 */ /* 0x010fe400078e020c */
[----:B---3--:R-:W-:-:S02]  /*28380*/  IMAD R0, R2, R19, R11 ;  /* 0x0000001302007224 */ /* 0x008fc400078e020b */
[----:B------:R-:W-:Y:S02]  /*28390*/  IMAD R41, R41, R21, R18 ;  /* 0x0000001529297224 */ /* 0x000fe400078e0212 */
[----:B------:R-:W-:Y:S02]  /*283a0*/  IMAD R2, R0, R16, R3 ;  /* 0x0000001000027224 */ /* 0x000fe400078e0203 */
[----:B------:R-:W-:-:S03]  /*283b0*/  IMAD.MOV.U32 R4, RZ, RZ, 0x1 ;  /* 0x00000001ff047424 */ /* 0x000fc600078e00ff */
[----:B------:R-:W-:Y:S02]  /*283c0*/  SEL R3, R2, R41, !P4 ;  /* 0x0000002902037207 */ /* 0x000fe40006000000 */
[----:B------:R-:W-:Y:S02]  /*283d0*/  PRMT R0, R4, 0x7610, R0 ;  /* 0x0000761004007816 */ /* 0x000fe40000000000 */
[----:B------:R-:W-:Y:S01]  /*283e0*/  SEL R41, R41, R2, !P4 ;  /* 0x0000000229297207 */ /* 0x000fe20006000000 */
[----:B------:R2:W-:Y:S06]  /*283f0*/  STL [R1+0x45c], R3 ;  /* 0x00045c0301007387 */ /* 0x0005ec0000100800 */
.L_x_550:
[----:B------:R-:W-:Y:S01]  /*28400*/  UIADD3 UR5, UR10, UR5, URZ ;  /* 0x000000050a057290 */ /* 0x000fe2000fffe03f */
[----:B------:R3:W-:Y:S01]  /*28410*/  STL [R1+0x460], R41 ;  /* 0x0004602901007387 */ /* 0x0007e20000100800 */
[----:B------:R-:W-:Y:S02]  /*28420*/  LOP3.LUT P1, RZ, R0, 0xff, RZ, 0xc0, !PT ;  /* 0x000000ff00ff7812 */ /* 0x000fe4000782c0ff */
[----:B------:R-:W-:Y:S02]  /*28430*/  USHF.R.U32.HI UR6, URZ, 0x2, UR5 ;  /* 0x000000023f067899 */ /* 0x000fe40008011605 */
[----:B------:R-:W-:Y:S02]  /*28440*/  UISETP.GT.U32.AND UP0, UPT, UR5, 0x3, UPT ;  /* 0x000000030500788c */ /* 0x000fe4000bf04070 */
[----:B------:R-:W-:Y:S02]  /*28450*/  ULOP3.LUT UR6, UR6, 0x1, URZ, 0xc0, !UPT ;  /* 0x0000000106067892 */ /* 0x000fe4000f8ec03f */
[----:B------:R-:W-:-:S02]  /*28460*/  UISETP.LT.U32.AND UP0, UPT, UR10, 0x4, UP0 ;  /* 0x000000040a00788c */ /* 0x000fc40008701070 */
[----:B------:R-:W-:Y:S02]  /*28470*/  UISETP.NE.U32.AND UP1, UPT, UR6, 0x1, UPT ;  /* 0x000000010600788c */ /* 0x000fe4000bf25070 */
[----:B------:R-:W-:Y:S02]  /*28480*/  USEL UR7, URZ, 0x1, !UP0 ;  /* 0x000000013f077887 */ /* 0x000fe4000c000000 */
[----:B------:R-:W-:Y:S02]  /*28490*/  UISETP.GT.U32.AND UP1, UPT, UR10, 0x3, !UP1 ;  /* 0x000000030a00788c */ /* 0x000fe4000cf24070 */
[----:B------:R-:W-:Y:S02]  /*284a0*/  ULOP3.LUT UR5, UR5, 0x3, URZ, 0xc0, !UPT ;  /* 0x0000000305057892 */ /* 0x000fe4000f8ec03f */
[----:B------:R-:W-:-:S04]  /*284b0*/  USEL UR6, URZ, 0x1, !UP1 ;  /* 0x000000013f067887 */ /* 0x000fc8000c800000 */
[----:B------:R-:W-:Y:S01]  /*284c0*/  ULOP3.LUT UR4, UR6, UR4, UR7, 0x96, !UPT ;  /* 0x0000000406047292 */ /* 0x000fe2000f8e9607 */
[----:B---3--:R-:W-:Y:S11]  /*284d0*/  @P1 BRA `(.L_x_553) ;  /* 0xfffffd8c00641947 */ /* 0x008ff6000383ffff */
[----:B------:R-:W-:Y:S05]  /*284e0*/  EXIT ;  /* 0x000000000000794d */ /* 0x000fea0003800000 */
.L_x_7:
[----:B------:R-:W2:Y:S01]  /*284f0*/  LDL R20, [R1+0x458] ;  /* 0x0004580001147983 */ /* 0x000ea20000100800 */
[----:B0-----:R-:W-:-:S03]  /*28500*/  ULDC.64 UR4, c[0x0][0x650] ;  /* 0x0001940000047ab9 */ /* 0x001fc60000000a00 */
[----:B------:R-:W3:Y:S01]  /*28510*/  LDL R163, [R1+0x454] ;  /* 0x0004540001a37983 */ /* 0x000ee20000100800 */
[----:B------:R-:W-:Y:S01]  /*28520*/  PRMT R0, RZ, 0x7610, R0 ;  /* 0x00007610ff007816 */ /* 0x000fe20000000000 */
[----:B------:R-:W-:Y:S02]  /*28530*/  IMAD.MOV.U32 R5, RZ, RZ, -0x1 ;  /* 0xffffffffff057424 */ /* 0x000fe400078e00ff */
[----:B------:R-:W-:Y:S02]  /*28540*/  IMAD.MOV.U32 R4, RZ, RZ, -0x1 ;  /* 0xffffffffff047424 */ /* 0x000fe400078e00ff */
[----:B------:R-:W-:Y:S01]  /*28550*/  IMAD.MOV.U32 R11, RZ, RZ, -0x1 ;  /* 0xffffffffff0b7424 */ /* 0x000fe200078e00ff */
[----:B--2---:R-:W-:-:S04]  /*28560*/  ISETP.GE.U32.AND P0, PT, R20, UR4, PT ;  /* 0x0000000414007c0c */ /* 0x004fc8000bf06070 */
[----:B---3--:R-:W-:-:S13]  /*28570*/  ISETP.GE.U32.AND.EX P0, PT, R163, UR5, PT, P0 ;  /* 0x00000005a3007c0c */ /* 0x008fda000bf06100 */
[----:B------:R-:W-:Y:S05]  /*28580*/  @P0 BRA `(.L_x_554) ;  /* 0x0000000400300947 */ /* 0x000fea0003800000 */
[----:B------:R-:W0:Y:S01]  /*28590*/  LDC.64 R16, c[0x0][0x628] ;  /* 0x00018a00ff107b82 */ /* 0x000e220000000a00 */
[----:B-1----:R-:W-:Y:S02]  /*285a0*/  IMAD.MOV.U32 R8, RZ, RZ, R20 ;  /* 0x000000ffff087224 */ /* 0x002fe400078e0014 */
[----:B------:R-:W-:-:S05]  /*285b0*/  IMAD.MOV.U32 R9, RZ, RZ, R163 ;  /* 0x000000ffff097224 */ /* 0x000fca00078e00a3 */
[----:B------:R-:W1:Y:S08]  /*285c0*/  LDC R12, c[0x0][0x630] ;  /* 0x00018c00ff0c7b82 */ /* 0x000e700000000800 */
[----:B------:R-:W2:Y:S01]  /*285d0*/  LDC.64 R18, c[0x0][0x620] ;  /* 0x00018800ff127b82 */ /* 0x000ea20000000a00 */
[----:B0-----:R-:W-:-:S04]  /*285e0*/  ISETP.NE.U32.AND P0, PT, R16, RZ, PT ;  /* 0x000000ff1000720c */ /* 0x001fc80003f05070 */
[----:B------:R-:W-:-:S13]  /*285f0*/  ISETP.NE.AND.EX P0, PT, R17, RZ, PT, P0 ;  /* 0x000000ff1100720c */ /* 0x000fda0003f05300 */
[----:B-12---:R-:W-:Y:S05]  /*28600*/  @!P0 BRA `(.L_x_555) ;  /* 0x0000000000288947 */ /* 0x006fea0003800000 */
[----:B------:R-:W0:Y:S02]  /*28610*/  LDC R0, c[0x0][0x634] ;  /* 0x00018d00ff007b82 */ /* 0x000e240000000800 */
        /* <DEDUP_REMOVED lines=9> */
.L_x_555:
[----:B------:R-:W0:Y:S01]  /*286b0*/  LDC.64 R22, c[0x0][0x640] ;  /* 0x00019000ff167b82 */ /* 0x000e220000000a00 */
[-CC-:B------:R-:W-:Y:S01]  /*286c0*/  SHF.R.U64 R15, R8, R12.reuse, R9.reuse ;  /* 0x0000000c080f7219 */ /* 0x180fe20000001209 */
[----:B------:R-:W-:Y:S01]  /*286d0*/  IMAD.MOV.U32 R4, RZ, RZ, R20 ;  /* 0x000000ffff047224 */ /* 0x000fe200078e0014 */
[----:B------:R-:W-:Y:S01]  /*286e0*/  SHF.R.U32.HI R0, RZ, R12, R9 ;  /* 0x0000000cff007219 */ /* 0x000fe20000011609 */
[----:B------:R-:W-:Y:S01]  /*286f0*/  IMAD.MOV.U32 R24, RZ, RZ, 0x1 ;  /* 0x00000001ff187424 */ /* 0x000fe200078e00ff */
[----:B------:R-:W-:-:S03]  /*28700*/  IADD3 R7, P0, RZ, -R15, RZ ;  /* 0x8000000fff077210 */ /* 0x000fc60007f1e0ff */
[----:B------:R-:W1:Y:S02]  /*28710*/  LDC R6, c[0x0][0x618] ;  /* 0x00018600ff067b82 */ /* 0x000e640000000800 */
[----:B------:R-:W-:-:S04]  /*28720*/  IMAD.X R5, RZ, RZ, ~R0, P0 ;  /* 0x000000ffff057224 */ /* 0x000fc800000e0e00 */
[-C--:B------:R-:W-:Y:S02]  /*28730*/  IMAD R0, R5, R18.reuse, RZ ;  /* 0x0000001205007224 */ /* 0x080fe400078e02ff */
[----:B------:R-:W2:Y:S01]  /*28740*/  LDC R8, c[0x0][0x608] ;  /* 0x00018200ff087b82 */ /* 0x000ea20000000800 */
[----:B------:R-:W-:Y:S02]  /*28750*/  IMAD.MOV.U32 R5, RZ, RZ, R163 ;  /* 0x000000ffff057224 */ /* 0x000fe400078e00a3 */
[----:B------:R-:W-:-:S05]  /*28760*/  IMAD.WIDE.U32 R4, R7, R18, R4 ;  /* 0x0000001207047225 */ /* 0x000fca00078e0004 */
[----:B------:R-:W3:Y:S01]  /*28770*/  LDC R21, c[0x0][0x658] ;  /* 0x00019600ff157b82 */ /* 0x000ee20000000800 */
[----:B------:R-:W-:Y:S01]  /*28780*/  IMAD R7, R7, R19, R0 ;  /* 0x0000001307077224 */ /* 0x000fe200078e0200 */
[----:B0-----:R-:W-:-:S03]  /*28790*/  ISETP.NE.U32.AND P0, PT, R22, RZ, PT ;  /* 0x000000ff1600720c */ /* 0x001fc60003f05070 */
[----:B------:R-:W-:Y:S01]  /*287a0*/  IMAD.IADD R5, R5, 0x1, R7 ;  /* 0x0000000105057824 */ /* 0x000fe200078e0207 */
[----:B------:R-:W-:Y:S02]  /*287b0*/  ISETP.NE.AND.EX P0, PT, R23, RZ, PT, P0 ;  /* 0x000000ff1700720c */ /* 0x000fe40003f05300 */
[----:B------:R-:W0:Y:S02]  /*287c0*/  LDC R16, c[0x0][0x600] ;  /* 0x00018000ff107b82 */ /* 0x000e240000000800 */
[-CC-:B-1----:R-:W-:Y:S01]  /*287d0*/  SHF.R.U64 R12, R4, R6.reuse, R5.reuse ;  /* 0x00000006040c7219 */ /* 0x182fe20000001205 */
[----:B------:R-:W-:Y:S01]  /*287e0*/  IMAD.MOV.U32 R4, RZ, RZ, -0x1 ;  /* 0xffffffffff047424 */ /* 0x000fe200078e00ff */
[----:B------:R-:W-:-:S04]  /*287f0*/  SHF.R.U32.HI R5, RZ, R6, R5 ;  /* 0x00000006ff057219 */ /* 0x000fc80000011605 */
[----:B------:R-:W1:Y:S01]  /*28800*/  LDC R18, c[0x0][0x648] ;  /* 0x00019200ff127b82 */ /* 0x000e620000000800 */
[-CC-:B--2---:R-:W-:Y:S02]  /*28810*/  SHF.R.U64 R17, R12, R8.reuse, R5.reuse ;  /* 0x000000080c117219 */ /* 0x184fe40000001205 */
[----:B------:R-:W-:-:S05]  /*28820*/  SHF.R.U32.HI R0, RZ, R8, R5 ;  /* 0x00000008ff007219 */ /* 0x000fca0000011605 */
[----:B------:R-:W2:Y:S01]  /*28830*/  LDC R20, c[0x0][0x638] ;  /* 0x00018e00ff147b82 */ /* 0x000ea20000000800 */
[-C--:B---3--:R-:W-:Y:S02]  /*28840*/  SHF.L.U32 R4, R4, R21.reuse, RZ ;  /* 0x0000001504047219 */ /* 0x088fe400000006ff */
[-CC-:B------:R-:W-:Y:S02]  /*28850*/  SHF.R.U64 R19, R17, R21.reuse, R0.reuse ;  /* 0x0000001511137219 */ /* 0x180fe40000001200 */
[----:B------:R-:W-:Y:S02]  /*28860*/  LOP3.LUT R26, RZ, R4, RZ, 0x33, !PT ;  /* 0x00000004ff1a7212 */ /* 0x000fe400078e33ff */
[----:B------:R-:W-:Y:S01]  /*28870*/  SHF.R.U32.HI R5, RZ, R21, R0 ;  /* 0x00000015ff057219 */ /* 0x000fe20000011600 */
[----:B------:R-:W3:Y:S01]  /*28880*/  LDC R25, c[0x0][0x610] ;  /* 0x00018400ff197b82 */ /* 0x000ee20000000800 */
[----:B------:R-:W-:Y:S01]  /*28890*/  IMAD.MOV.U32 R4, RZ, RZ, R19 ;  /* 0x000000ffff047224 */ /* 0x000fe200078e0013 */
[----:B------:R-:W-:Y:S06]  /*288a0*/  @!P0 BRA `(.L_x_556) ;  /* 0x0000000000288947 */ /* 0x000fec0003800000 */
        /* <DEDUP_REMOVED lines=10> */
.L_x_556:
[----:B-1----:R-:W-:Y:S01]  /*28950*/  SHF.R.U64 R3, R4, R18, R5 ;  /* 0x0000001204037219 */ /* 0x002fe20000001205 */
[----:B0-----:R-:W-:Y:S01]  /*28960*/  VIADD R7, R16, 0xffffffff ;  /* 0xffffffff10077836 */ /* 0x001fe20000000000 */
[----:B------:R-:W-:Y:S01]  /*28970*/  SHF.L.U32 R5, R24, R21, RZ ;  /* 0x0000001518057219 */ /* 0x000fe200000006ff */
[----:B------:R-:W-:Y:S01]  /*28980*/  @P4 IMAD R10, R13, R14, R2 ;  /* 0x0000000e0d0a4224 */ /* 0x000fe200078e0202 */
[----:B------:R-:W-:Y:S01]  /*28990*/  LOP3.LUT R0, R17, R26, RZ, 0xc0, !PT ;  /* 0x0000001a11007212 */ /* 0x000fe200078ec0ff */
[----:B------:R-:W-:Y:S02]  /*289a0*/  IMAD.MOV R4, RZ, RZ, -R3 ;  /* 0x000000ffff047224 */ /* 0x000fe400078e0a03 */
[----:B------:R-:W-:Y:S02]  /*289b0*/  IMAD.MOV.U32 R11, RZ, RZ, R15 ;  /* 0x000000ffff0b7224 */ /* 0x000fe400078e000f */
[----:B------:R-:W-:Y:S01]  /*289c0*/  IMAD R5, R5, R3, R0 ;  /* 0x0000000305057224 */ /* 0x000fe200078e0200 */
[----:B------:R-:W-:Y:S01]  /*289d0*/  LOP3.LUT R3, R12, R7, RZ, 0xc0, !PT ;  /* 0x000000070c037212 */ /* 0x000fe200078ec0ff */
[----:B--2---:R-:W-:-:S02]  /*289e0*/  IMAD R0, R4, R20, R19 ;  /* 0x0000001404007224 */ /* 0x004fc400078e0213 */
[----:B------:R-:W-:Y:S02]  /*289f0*/  IMAD.MOV.U32 R4, RZ, RZ, 0x1 ;  /* 0x00000001ff047424 */ /* 0x000fe400078e00ff */
[----:B---3--:R-:W-:Y:S02]  /*28a00*/  IMAD R5, R5, R25, R10 ;  /* 0x0000001905057224 */ /* 0x008fe400078e020a */
[----:B------:R-:W-:Y:S01]  /*28a10*/  IMAD R2, R0, R16, R3 ;  /* 0x0000001000027224 */ /* 0x000fe200078e0203 */
[----:B------:R-:W-:-:S04]  /*28a20*/  PRMT R0, R4, 0x7610, R0 ;  /* 0x0000761004007816 */ /* 0x000fc80000000000 */
[----:B------:R-:W-:Y:S02]  /*28a30*/  SEL R4, R2, R5, !P4 ;  /* 0x0000000502047207 */ /* 0x000fe40006000000 */
[----:B------:R-:W-:-:S07]  /*28a40*/  SEL R5, R5, R2, !P4 ;  /* 0x0000000205057207 */ /* 0x000fce0006000000 */
.L_x_554:
[----:B------:R-:W-:-:S08]  /*28a50*/  NOP ;  /* 0x0000000000007918 */ /* 0x000fd00000000000 */
[----:B-1----:R-:W0:-:S00]  /*28a60*/  USETMAXREG.DEALLOC.CTAPOOL 0x18 ;  /* 0x00000018000079c8 */ /* 0x002e0000080e0500 */
[----:B------:R-:W-:-:S13]  /*28a70*/  ISETP.NE.AND P0, PT, RZ, UR8, PT ;  /* 0x00000008ff007c0c */ /* 0x000fda000bf05270 */
[----:B------:R-:W-:Y:S05]  /*28a80*/  @P0 EXIT ;  /* 0x000000000000094d */ /* 0x000fea0003800000 */
[----:B0-----:R-:W-:Y:S01]  /*28a90*/  LOP3.LUT P0, RZ, R0, 0xff, RZ, 0xc0, !PT ;  /* 0x000000ff00ff7812 */ /* 0x001fe2000780c0ff */
[----:B------:R-:W-:Y:S02]  /*28aa0*/  IMAD.MOV.U32 R0, RZ, RZ, 0x1 ;  /* 0x00000001ff007424 */ /* 0x000fe400078e00ff */
[----:B------:R-:W-:-:S10]  /*28ab0*/  IMAD.MOV.U32 R6, RZ, RZ, RZ ;  /* 0x000000ffff067224 */ /* 0x000fd400078e00ff */
[----:B------:R-:W-:Y:S05]  /*28ac0*/  @!P0 BRA `(.L_x_557) ;  /* 0x0000000c00548947 */ /* 0x000fea0003800000 */
[----:B------:R-:W0:Y:S01]  /*28ad0*/  LDC R0, c[0x0][0x28c] ;  /* 0x0000a300ff007b82 */ /* 0x000e220000000800 */
[----:B------:R-:W-:Y:S01]  /*28ae0*/  ULDC UR5, c[0x0][0x658] ;  /* 0x0001960000057ab9 */ /* 0x000fe20000000800 */
[----:B------:R-:W-:Y:S01]  /*28af0*/  UMOV UR7, 0xffffffff ;  /* 0xffffffff00077882 */ /* 0x000fe20000000000 */
[----:B------:R-:W-:Y:S01]  /*28b00*/  ULDC UR6, c[0x0][0xc] ;  /* 0x0000030000067ab9 */ /* 0x000fe20000000800 */
[----:B------:R-:W-:Y:S01]  /*28b10*/  USHF.L.U32 UR9, UR7, UR5, URZ ;  /* 0x0000000507097299 */ /* 0x000fe2000800063f */
[----:B------:R-:W-:Y:S01]  /*28b20*/  BSSY B0, `(.L_x_557) ;  /* 0x00000cf000007945 */ /* 0x000fe20003800000 */
[----:B------:R-:W-:Y:S01]  /*28b30*/  UMOV UR8, 0x1 ;  /* 0x0000000100087882 */ /* 0x000fe20000000000 */
[----:B------:R-:W-:Y:S01]  /*28b40*/  ULDC UR7, c[0x0][0x10] ;  /* 0x0000040000077ab9 */ /* 0x000fe20000000800 */
[----:B------:R-:W1:Y:S01]  /*28b50*/  S2UR UR10, SR_CgaCtaId ;  /* 0x00000000000a79c3 */ /* 0x000e620000008800 */
[----:B------:R-:W-:Y:S01]  /*28b60*/  UIMAD.WIDE.U32 UR6, UR6, UR7, URZ ;  /* 0x00000007060672a5 */ /* 0x000fe2000f8e003f */
[----:B------:R-:W-:Y:S01]  /*28b70*/  IMAD.MOV.U32 R10, RZ, RZ, 0x1 ;  /* 0x00000001ff0a7424 */ /* 0x000fe200078e00ff */
[----:B------:R-:W-:Y:S01]  /*28b80*/  USHF.L.U32 UR5, UR8, UR5, URZ ;  /* 0x0000000508057299 */ /* 0x000fe2000800063f */
[----:B------:R-:W-:Y:S01]  /*28b90*/  IMAD.MOV.U32 R6, RZ, RZ, RZ ;  /* 0x000000ffff067224 */ /* 0x000fe200078e00ff */
[----:B------:R-:W-:Y:S01]  /*28ba0*/  ULDC UR4, c[0x0][0x600] ;  /* 0x0001800000047ab9 */ /* 0x000fe20000000800 */
[----:B------:R-:W-:Y:S01]  /*28bb0*/  ULDC UR8, c[0x0][0x14] ;  /* 0x0000050000087ab9 */ /* 0x000fe20000000800 */
[----:B------:R-:W-:-:S02]  /*28bc0*/  ULOP3.LUT UR21, UR13, 0x2, URZ, 0xfc, !UPT ;  /* 0x000000020d157892 */ /* 0x000fc4000f8efc3f */
[----:B------:R-:W-:Y:S02]  /*28bd0*/  UIMAD.WIDE.U32 UR22, UR6, UR8, URZ ;  /* 0x00000008061672a5 */ /* 0x000fe4000f8e003f */
[----:B------:R-:W-:Y:S02]  /*28be0*/  UIMAD UR16, UR7, UR8, URZ ;  /* 0x00000008071072a4 */ /* 0x000fe4000f8e023f */
[----:B------:R-:W-:Y:S02]  /*28bf0*/  UIADD3 UR4, UR4, -0x1, URZ ;  /* 0xffffffff04047890 */ /* 0x000fe4000fffe03f */
[----:B------:R-:W-:Y:S01]  /*28c00*/  ULOP3.LUT UR18, URZ, UR9, URZ, 0x33, !UPT ;  /* 0x000000093f127292 */ /* 0x000fe2000f8e333f */
[----:B0-----:R-:W-:Y:S01]  /*28c10*/  VIADD R0, R0, 0x7f ;  /* 0x0000007f00007836 */ /* 0x001fe20000000000 */
[----:B------:R-:W-:Y:S01]  /*28c20*/  UIADD3 UR16, UR23, UR16, URZ ;  /* 0x0000001017107290 */ /* 0x000fe2000fffe03f */
[----:B------:R-:W-:-:S03]  /*28c30*/  ULDC.64 UR24, c[0x0][0x198] ;  /* 0x0000660000187ab9 */ /* 0x000fc60000000a00 */
[----:B------:R-:W-:Y:S01]  /*28c40*/  SHF.R.S32.HI R3, RZ, 0x1f, R0 ;  /* 0x0000001fff037819 */ /* 0x000fe20000011400 */
[----:B-1----:R-:W-:-:S03]  /*28c50*/  IMAD.U32 R8, RZ, RZ, UR10 ;  /* 0x0000000aff087e24 */ /* 0x002fc6000f8e00ff */
[----:B------:R-:W-:Y:S01]  /*28c60*/  LEA.HI R3, R3, R0, RZ, 0x7 ;  /* 0x0000000003037211 */ /* 0x000fe200078f38ff */
[----:B------:R-:W-:-:S03]  /*28c70*/  IMAD.MOV.U32 R0, RZ, RZ, 0x1 ;  /* 0x00000001ff007424 */ /* 0x000fc600078e00ff */
[----:B------:R-:W-:-:S05]  /*28c80*/  SHF.R.S32.HI R7, RZ, 0x7, R3 ;  /* 0x00000007ff077819 */ /* 0x000fca0000011403 */
[----:B------:R-:W-:-:S07]  /*28c90*/  VIADD R16, R7, 0x1 ;  /* 0x0000000107107836 */ /* 0x000fce0000000000 */
.L_x_568:
[----:B------:R-:W-:-:S03]  /*28ca0*/  UMOV UR6, 0xffffffff ;  /* 0xffffffff00067882 */ /* 0x000fc60000000000 */
[----:B------:R-:W-:Y:S05]  /*28cb0*/  BRA.DIV UR6, `(.L_x_558) ;  /* 0x0000000e06d47947 */ /* 0x000fea000b800000 */
[----:B------:R-:W-:-:S13]  /*28cc0*/  ELECT P0, URZ, PT ;  /* 0x00000000003f782f */ /* 0x000fda0003800000 */
.L_x_579:
[----:B------:R-:W0:Y:S01]  /*28cd0*/  LDC R2, c[0x0][0x28c] ;  /* 0x0000a300ff027b82 */ /* 0x000e220000000800 */
[----:B------:R-:W-:Y:S01]  /*28ce0*/  BSSY B1, `(.L_x_559) ;  /* 0x000003b000017945 */ /* 0x000fe20003800000 */
[----:B0-----:R-:W-:-:S13]  /*28cf0*/  ISETP.LT.OR P0, PT, R2, 0x1, !P0 ;  /* 0x000000010200780c */ /* 0x001fda0004701670 */
[----:B------:R-:W-:Y:S05]  /*28d00*/  @P0 BRA `(.L_x_560) ;  /* 0x0000000000e00947 */ /* 0x000fea0003800000 */
[----:B------:R-:W-:Y:S02]  /*28d10*/  IMAD R2, R5, 0x2, R8 ;  /* 0x0000000205027824 */ /* 0x000fe400078e0208 */
[----:B------:R-:W-:Y:S02]  /*28d20*/  IMAD.SHL.U32 R4, R4, 0x100, RZ ;  /* 0x0000010004047824 */ /* 0x000fe400078e00ff */
[----:B------:R-:W-:Y:S02]  /*28d30*/  IMAD.SHL.U32 R2, R2, 0x80, RZ ;  /* 0x0000008002027824 */ /* 0x000fe400078e00ff */
[----:B------:R-:W-:Y:S02]  /*28d40*/  IMAD.MOV.U32 R14, RZ, RZ, RZ ;  /* 0x000000ffff0e7224 */ /* 0x000fe400078e00ff */
[----:B------:R-:W-:Y:S02]  /*28d50*/  IMAD.MOV.U32 R3, RZ, RZ, R16 ;  /* 0x000000ffff037224 */ /* 0x000fe400078e0010 */
[----:B------:R-:W-:-:S02]  /*28d60*/  IMAD.MOV.U32 R5, RZ, RZ, R0 ;  /* 0x000000ffff057224 */ /* 0x000fc400078e0000 */
[----:B------:R-:W-:-:S07]  /*28d70*/  IMAD.MOV.U32 R9, RZ, RZ, R6 ;  /* 0x000000ffff097224 */ /* 0x000fce00078e0006 */
.L_x_563:
[----:B------:R-:W0:Y:S01]  /*28d80*/  S2UR UR6, SR_CgaCtaId ;  /* 0x00000000000679c3 */ /* 0x000e220000008800 */
[----:B------:R-:W-:Y:S01]  /*28d90*/  MOV R13, 0x400 ;  /* 0x00000400000d7802 */ /* 0x000fe20000000f00 */
[----:B0-----:R-:W-:-:S05]  /*28da0*/  IMAD.U32 R8, RZ, RZ, UR6 ;  /* 0x00000006ff087e24 */ /* 0x001fca000f8e00ff */
[----:B------:R-:W-:Y:S02]  /*28db0*/  LEA R12, R8, R13, 0x18 ;  /* 0x0000000d080c7211 */ /* 0x000fe400078ec0ff */
[----:B------:R-:W-:-:S03]  /*28dc0*/  SHF.L.U32 R13, R5, 0x1f, RZ ;  /* 0x0000001f050d7819 */ /* 0x000fc600000006ff */
[----:B------:R-:W-:-:S04]  /*28dd0*/  IMAD R18, R9, 0x8, R12 ;  /* 0x0000000809127824 */ /* 0x000fc800078e020c */
[----:B------:R-:W0:Y:S02]  /*28de0*/  SYNCS.PHASECHK.TRANS64.TRYWAIT P0, [R18+URZ+0x20], R13 ;  /* 0x0000200d120075a7 */ /* 0x000e24000800017f */
[----:B0-----:R-:W-:Y:S05]  /*28df0*/  @!P0 BRA `(.L_x_561) ;  /* 0x0000000c00a48947 */ /* 0x001fea0003800000 */
.L_x_580:
[----:B------:R-:W1:Y:S01]  /*28e00*/  S2R R15, SR_TID.X ;  /* 0x00000000000f7919 */ /* 0x000e620000002100 */
[----:B------:R-:W-:-:S04]  /*28e10*/  UPRMT UR6, UR21, 0x9910, URZ ;  /* 0x0000991015067896 */ /* 0x000fc8000800003f */
[----:B------:R-:W-:Y:S01]  /*28e20*/  UISETP.NE.AND UP0, UPT, UR6, 0x2, UPT ;  /* 0x000000020600788c */ /* 0x000fe2000bf05270 */
[----:B-1----:R-:W-:-:S13]  /*28e30*/  LOP3.LUT P0, RZ, R15, 0x7f, RZ, 0xc0, !PT ;  /* 0x0000007f0fff7812 */ /* 0x002fda000780c0ff */
[----:B0-----:R-:W0:Y:S02]  /*28e40*/  @!P0 LDC R13, c[0x0][0x500] ;  /* 0x00014000ff0d8b82 */ /* 0x001e240000000800 */
[----:B0-----:R0:W-:Y:S01]  /*28e50*/  @!P0 SYNCS.ARRIVE.TRANS64 RZ, [R18+URZ], R13 ;  /* 0x0000000d12ff89a7 */ /* 0x0011e2000800003f */
[----:B------:R-:W-:-:S13]  /*28e60*/  PLOP3.LUT P0, PT, PT, PT, UP0, 0x80, 0x0 ;  /* 0x000000000000781c */ /* 0x000fda0003f0f008 */
[----:B0-----:R-:W-:Y:S05]  /*28e70*/  @P0 BRA `(.L_x_562) ;  /* 0x0000000000040947 */ /* 0x001fea0003800000 */
[----:B------:R-:W-:Y:S01]  /*28e80*/  BPT.TRAP 0x1 ;  /* 0x000000040000795c */ /* 0x000fe20000300000 */
.L_x_562:
[----:B------:R-:W-:Y:S01]  /*28e90*/  IMAD.SHL.U32 R13, R9, 0x8000, RZ ;  /* 0x00008000090d7824 */ /* 0x000fe200078e00ff */
[----:B------:R-:W-:Y:S01]  /*28ea0*/  R2UR UR8, R12 ;  /* 0x000000000c0872ca */ /* 0x000fe200000e0000 */
[----:B------:R-:W-:Y:S01]  /*28eb0*/  VIADD R3, R3, 0xffffffff ;  /* 0xffffffff03037836 */ /* 0x000fe20000000000 */
[----:B------:R-:W-:Y:S01]  /*28ec0*/  R2UR UR9, R18 ;  /* 0x00000000120972ca */ /* 0x000fe200000e0000 */
[--C-:B------:R-:W-:Y:S01]  /*28ed0*/  IMAD R15, R8, 0x4000, R13.reuse ;  /* 0x00004000080f7824 */ /* 0x100fe200078e020d */
[----:B------:R-:W-:Y:S01]  /*28ee0*/  IADD3 R12, R12, 0x20100, R13 ;  /* 0x000201000c0c7810 */ /* 0x000fe20007ffe00d */
[----:B------:R-:W-:Y:S01]  /*28ef0*/  UIADD3 UR6, UP0, UR24, 0xf0, URZ ;  /* 0x000000f018067890 */ /* 0x000fe2000ff1e03f */
[----:B------:R-:W-:Y:S01]  /*28f00*/  R2UR UR11, R2 ;  /* 0x00000000020b72ca */ /* 0x000fe200000e0000 */
[----:B------:R-:W-:Y:S01]  /*28f10*/  UIADD3 UR26, UP1, UR24, 0x1f0, URZ ;  /* 0x000001f0181a7890 */ /* 0x000fe2000ff3e03f */
[----:B------:R-:W-:Y:S01]  /*28f20*/  R2UR UR7, R15 ;  /* 0x000000000f0772ca */ /* 0x000fe200000e0000 */
[----:B------:R-:W-:Y:S01]  /*28f30*/  VIADD R9, R9, 0x1 ;  /* 0x0000000109097836 */ /* 0x000fe20000000000 */
[----:B------:R-:W-:Y:S01]  /*28f40*/  R2UR UR10, R14 ;  /* 0x000000000e0a72ca */ /* 0x000fe200000e0000 */
[----:B------:R-:W-:Y:S01]  /*28f50*/  UIADD3.X UR27, URZ, UR25, URZ, UP1, !UPT ;  /* 0x000000193f1b7290 */ /* 0x000fe20008ffe43f */
[----:B------:R-:W-:Y:S01]  /*28f60*/  R2UR UR12, R11 ;  /* 0x000000000b0c72ca */ /* 0x000fe200000e0000 */
[----:B------:R-:W-:Y:S01]  /*28f70*/  UMOV UR20, 0x30000 ;  /* 0x0003000000147882 */ /* 0x000fe20000000000 */
[----:B------:R-:W-:Y:S01]  /*28f80*/  R2UR UR17, R12 ;  /* 0x000000000c1172ca */ /* 0x000fe200000e0000 */
[----:B------:R-:W-:Y:S01]  /*28f90*/  UMOV UR14, 0x0 ;  /* 0x00000000000e7882 */ /* 0x000fe20000000000 */
[----:B------:R-:W-:Y:S01]  /*28fa0*/  R2UR UR19, R4 ;  /* 0x00000000041372ca */ /* 0x000fe200000e0000 */
[----:B------:R-:W-:Y:S01]  /*28fb0*/  UMOV UR15, 0x10000000 ;  /* 0x10000000000f7882 */ /* 0x000fe20000000000 */
[----:B------:R-:W-:Y:S01]  /*28fc0*/  ISETP.GT.AND P1, PT, R3, 0x1, PT ;  /* 0x000000010300780c */ /* 0x000fe20003f24270 */
[----:B------:R-:W-:Y:S01]  /*28fd0*/  VIADD R14, R14, 0x80 ;  /* 0x000000800e0e7836 */ /* 0x000fe20000000000 */
[----:B------:R-:W-:Y:S01]  /*28fe0*/  ISETP.NE.AND P0, PT, R9, 0x4, PT ;  /* 0x000000040900780c */ /* 0x000fe20003f05270 */
[----:B------:R-:W-:-:S02]  /*28ff0*/  UIADD3 UR8, UR8, 0x100, UR7 ;  /* 0x0000010008087890 */ /* 0x000fc4000fffe007 */
[----:B------:R-:W-:Y:S01]  /*29000*/  UIADD3.X UR7, URZ, UR25, URZ, UP0, !UPT ;  /* 0x000000193f077290 */ /* 0x000fe200087fe43f */
[----:B------:R-:W-:Y:S02]  /*29010*/  SEL R12, RZ, 0x1, P0 ;  /* 0x00000001ff0c7807 */ /* 0x000fe40000000000 */
[----:B------:R-:W-:Y:S02]  /*29020*/  SEL R9, R9, RZ, P0 ;  /* 0x000000ff09097207 */ /* 0x000fe40000000000 */
[----:B------:R-:W-:-:S04]  /*29030*/  LOP3.LUT R5, R5, R12, RZ, 0x3c, !PT ;  /* 0x0000000c05057212 */ /* 0x000fc800078e3cff */
[----:B------:R0:W-:Y:S02]  /*29040*/  UTMALDG.3D.MULTICAST [UR8], [UR6], UR20, desc[UR14] ;  /* 0x00000e08060073b4 */ /* 0x0001e40008011814 */
[----:B0-----:R-:W-:Y:S01]  /*29050*/  UMOV UR8, UR17 ;  /* 0x0000001100087c82 */ /* 0x001fe20008000000 */
[----:B------:R-:W-:Y:S02]  /*29060*/  UMOV UR11, UR19 ;  /* 0x00000013000b7c82 */ /* 0x000fe40008000000 */
[----:B------:R0:W-:Y:S02]  /*29070*/  UTMALDG.3D [UR8], [UR26], desc[UR14] ;  /* 0x00000e081a0075b4 */ /* 0x0001e40008011000 */
[----:B0-----:R-:W-:Y:S05]  /*29080*/  @P1 BRA `(.L_x_563) ;  /* 0xfffffffc003c1947 */ /* 0x001fea000383ffff */
.L_x_560:
[----:B------:R-:W-:Y:S05]  /*29090*/  BSYNC B1 ;  /* 0x0000000000017941 */ /* 0x000fea0003800000 */
.L_x_559:
[----:B------:R-:W2:Y:S01]  /*290a0*/  LDL.LU R15, [R1+0x454] ;  /* 0x00045400010f7983 */ /* 0x000ea20000300800 */
[----:B------:R-:W-:Y:S01]  /*290b0*/  LOP3.LUT P2, RZ, R10, 0xff, RZ, 0xc0, !PT ;  /* 0x000000ff0aff7812 */ /* 0x000fe2000784c0ff */
[C---:B------:R-:W-:Y:S01]  /*290c0*/  IMAD.IADD R6, R7.reuse, 0x1, R6 ;  /* 0x0000000107067824 */ /* 0x040fe200078e0206 */
[----:B------:R-:W-:Y:S01]  /*290d0*/  ULDC.64 UR6, c[0x0][0x650] ;  /* 0x0001940000067ab9 */ /* 0x000fe20000000a00 */
[----:B------:R-:W3:Y:S01]  /*290e0*/  LDL.LU R12, [R1+0x458] ;  /* 0x00045800010c7983 */ /* 0x000ee20000300800 */
[----:B------:R-:W-:Y:S01]  /*290f0*/  BSSY B1, `(.L_x_564) ;  /* 0x000006f000017945 */ /* 0x000fe20003800000 */
[----:B------:R-:W-:Y:S01]  /*29100*/  IMAD.MOV.U32 R5, RZ, RZ, -0x1 ;  /* 0xffffffffff057424 */ /* 0x000fe200078e00ff */
[----:B------:R-:W-:Y:S01]  /*29110*/  ISETP.GT.U32.AND P0, PT, R6, 0x3, PT ;  /* 0x000000030600780c */ /* 0x000fe20003f04070 */
[----:B------:R-:W-:Y:S01]  /*29120*/  IMAD.MOV.U32 R4, RZ, RZ, -0x1 ;  /* 0xffffffffff047424 */ /* 0x000fe200078e00ff */
[----:B------:R-:W-:Y:S01]  /*29130*/  SHF.R.U32.HI R2, RZ, 0x2, R6 ;  /* 0x00000002ff027819 */ /* 0x000fe20000011606 */
[----:B------:R-:W-:Y:S01]  /*29140*/  IMAD.MOV.U32 R11, RZ, RZ, -0x1 ;  /* 0xffffffffff0b7424 */ /* 0x000fe200078e00ff */
[----:B------:R-:W-:-:S02]  /*29150*/  ISETP.LT.U32.AND P0, PT, R7, 0x4, P0 ;  /* 0x000000040700780c */ /* 0x000fc40000701070 */
[----:B------:R-:W-:Y:S01]  /*29160*/  LOP3.LUT R2, R2, 0x1, RZ, 0xc0, !PT ;  /* 0x0000000102027812 */ /* 0x000fe200078ec0ff */
[----:B------:R-:W0:Y:S01]  /*29170*/  @P2 S2R R8, SR_CgaCtaId ;  /* 0x0000000000082919 */ /* 0x000e220000008800 */
[----:B------:R-:W-:Y:S02]  /*29180*/  @P2 MOV R3, 0x400 ;  /* 0x0000040000032802 */ /* 0x000fe40000000f00 */
[----:B------:R-:W-:Y:S02]  /*29190*/  ISETP.NE.U32.AND P1, PT, R2, 0x1, PT ;  /* 0x000000010200780c */ /* 0x000fe40003f25070 */
[----:B------:R-:W-:Y:S02]  /*291a0*/  LOP3.LUT R6, R6, 0x3, RZ, 0xc0, !PT ;  /* 0x0000000306067812 */ /* 0x000fe400078ec0ff */
[----:B------:R-:W-:Y:S02]  /*291b0*/  ISETP.GT.U32.AND P1, PT, R7, 0x3, !P1 ;  /* 0x000000030700780c */ /* 0x000fe40004f24070 */
[----:B------:R-:W-:-:S02]  /*291c0*/  PRMT R10, RZ, 0x7610, R10 ;  /* 0x00007610ff0a7816 */ /* 0x000fc4000000000a */
[----:B------:R-:W-:Y:S02]  /*291d0*/  SEL R2, RZ, 0x1, !P1 ;  /* 0x00000001ff027807 */ /* 0x000fe40004800000 */
[----:B0-----:R-:W-:-:S04]  /*291e0*/  @P2 LEA R3, R8, R3, 0x18 ;  /* 0x0000000308032211 */ /* 0x001fc800078ec0ff */
[----:B------:R0:W-:Y:S02]  /*291f0*/  @P2 SYNCS.ARRIVE.TRANS64.A1T0 RZ, [R3+URZ+0x58], RZ ;  /* 0x000058ff03ff29a7 */ /* 0x0001e4000810003f */
[----:B0-----:R-:W-:-:S04]  /*29200*/  SEL R3, RZ, 0x1, !P0 ;  /* 0x00000001ff037807 */ /* 0x001fc80004000000 */
[----:B------:R-:W-:Y:S02]  /*29210*/  LOP3.LUT R0, R2, R0, R3, 0x96, !PT ;  /* 0x0000000002007212 */ /* 0x000fe400078e9603 */
[----:B------:R-:W-:Y:S02]  /*29220*/  PRMT R2, RZ, 0x7610, R2 ;  /* 0x00007610ff027816 */ /* 0x000fe40000000002 */
[----:B---3--:R-:W-:-:S04]  /*29230*/  IADD3 R12, P0, R12, UR22, RZ ;  /* 0x000000160c0c7c10 */ /* 0x008fc8000ff1e0ff */
[----:B--2---:R-:W-:Y:S01]  /*29240*/  IADD3.X R15, R15, UR16, RZ, P0, !PT ;  /* 0x000000100f0f7c10 */ /* 0x004fe200087fe4ff */
[----:B------:R0:W-:Y:S01]  /*29250*/  STL [R1+0x458], R12 ;  /* 0x0004580c01007387 */ /* 0x0001e20000100800 */
[----:B------:R-:W-:-:S03]  /*29260*/  ISETP.GE.U32.AND P0, PT, R12, UR6, PT ;  /* 0x000000060c007c0c */ /* 0x000fc6000bf06070 */
[----:B------:R0:W-:Y:S01]  /*29270*/  STL [R1+0x454], R15 ;  /* 0x0004540f01007387 */ /* 0x0001e20000100800 */
[----:B------:R-:W-:-:S13]  /*29280*/  ISETP.GE.U32.AND.EX P0, PT, R15, UR7, PT, P0 ;  /* 0x000000070f007c0c */ /* 0x000fda000bf06100 */
[----:B0-----:R-:W-:Y:S05]  /*29290*/  @P0 BRA `(.L_x_565) ;  /* 0x0000000400500947 */ /* 0x001fea0003800000 */
[----:B------:R-:W0:Y:S01]  /*292a0*/  S2R R9, SR_CTAID.X ;  /* 0x0000000000097919 */ /* 0x000e220000002500 */
[----:B------:R-:W-:Y:S01]  /*292b0*/  ULDC UR6, c[0x0][0x150] ;  /* 0x0000540000067ab9 */ /* 0x000fe20000000800 */
[----:B------:R-:W1:Y:S01]  /*292c0*/  LDC R4, c[0x0][0x144] ;  /* 0x00005100ff047b82 */ /* 0x000e620000000800 */
[----:B------:R-:W-:Y:S01]  /*292d0*/  ULDC UR9, c[0x0][0x630] ;  /* 0x00018c0000097ab9 */ /* 0x000fe20000000800 */
[----:B------:R-:W2:Y:S06]  /*292e0*/  S2R R2, SR_CTAID.Y ;  /* 0x0000000000027919 */ /* 0x000eac0000002600 */
[----:B------:R-:W3:Y:S01]  /*292f0*/  LDC R13, c[0x0][0x148] ;  /* 0x00005200ff0d7b82 */ /* 0x000ee20000000800 */
[----:B0-----:R-:W-:-:S02]  /*29300*/  I2FP.F32.U32 R3, R9 ;  /* 0x0000000900037245 */ /* 0x001fc40000201000 */
[----:B--2---:R-:W-:-:S03]  /*29310*/  I2FP.F32.U32 R5, R2 ;  /* 0x0000000200057245 */ /* 0x004fc60000201000 */
[----:B------:R-:W-:Y:S01]  /*29320*/  FMUL R3, R3, UR6 ;  /* 0x0000000603037c20 */ /* 0x000fe20008400000 */
[----:B------:R-:W-:Y:S02]  /*29330*/  ULDC UR6, c[0x0][0x154] ;  /* 0x0000550000067ab9 */ /* 0x000fe40000000800 */
[----:B------:R-:W-:Y:S01]  /*29340*/  FMUL R11, R5, UR6 ;  /* 0x00000006050b7c20 */ /* 0x000fe20008400000 */
[----:B------:R-:W-:Y:S02]  /*29350*/  ULDC.64 UR6, c[0x0][0x628] ;  /* 0x00018a0000067ab9 */ /* 0x000fe40000000a00 */
[----:B------:R-:W0:Y:S01]  /*29360*/  F2I.U32.TRUNC.NTZ R3, R3 ;  /* 0x0000000300037305 */ /* 0x000e22000020f000 */
[----:B------:R-:W-:-:S04]  /*29370*/  ISETP.NE.U32.AND P0, PT, RZ, UR6, PT ;  /* 0x00000006ff007c0c */ /* 0x000fc8000bf05070 */
[----:B------:R-:W-:-:S03]  /*29380*/  ISETP.NE.AND.EX P0, PT, RZ, UR7, PT, P0 ;  /* 0x00000007ff007c0c */ /* 0x000fc6000bf05300 */
[----:B------:R-:W2:Y:S01]  /*29390*/  F2I.U32.TRUNC.NTZ R11, R11 ;  /* 0x0000000b000b7305 */ /* 0x000ea2000020f000 */
[----:B0-----:R-:W-:Y:S02]  /*293a0*/  IMAD.MOV R5, RZ, RZ, -R3 ;  /* 0x000000ffff057224 */ /* 0x001fe400078e0a03 */
[----:B------:R-:W-:Y:S02]  /*293b0*/  IMAD.MOV.U32 R3, RZ, RZ, R15 ;  /* 0x000000ffff037224 */ /* 0x000fe400078e000f */
[----:B-1----:R-:W-:Y:S02]  /*293c0*/  IMAD R9, R4, R5, R9 ;  /* 0x0000000504097224 */ /* 0x002fe400078e0209 */
[----:B--2---:R-:W-:-:S04]  /*293d0*/  IMAD.MOV R4, RZ, RZ, -R11 ;  /* 0x000000ffff047224 */ /* 0x004fc800078e0a0b */
[----:B---3--:R-:W-:Y:S02]  /*293e0*/  @P4 IMAD R9, R13, R4, R2 ;  /* 0x000000040d094224 */ /* 0x008fe400078e0202 */
[----:B------:R-:W-:Y:S01]  /*293f0*/  IMAD.MOV.U32 R2, RZ, RZ, R12 ;  /* 0x000000ffff027224 */ /* 0x000fe200078e000c */
[----:B------:R-:W-:Y:S06]  /*29400*/  @!P0 BRA `(.L_x_566) ;  /* 0x0000000000288947 */ /* 0x000fec0003800000 */
[----:B------:R-:W-:Y:S02]  /*29410*/  ULDC UR8, c[0x0][0x634] ;  /* 0x00018d0000087ab9 */ /* 0x000fe40000000800 */
[----:B------:R-:W-:-:S05]  /*29420*/  IADD3 R3, P0, R12, UR8, RZ ;  /* 0x000000080c037c10 */ /* 0x000fca000ff1e0ff */
[----:B------:R-:W-:-:S04]  /*29430*/  IMAD.X R11, RZ, RZ, R15, P0 ;  /* 0x000000ffff0b7224 */ /* 0x000fc800000e060f */
[----:B------:R-:W-:-:S04]  /*29440*/  IMAD.WIDE.U32 R4, R11, UR6, RZ ;  /* 0x000000060b047c25 */ /* 0x000fc8000f8e00ff */
[----:B------:R-:W-:-:S04]  /*29450*/  IMAD.WIDE.U32 R4, P0, R3, UR7, R4 ;  /* 0x0000000703047c25 */ /* 0x000fc8000f800004 */
[----:B------:R-:W-:-:S04]  /*29460*/  IMAD.WIDE.U32 R2, R3, UR6, RZ ;  /* 0x0000000603027c25 */ /* 0x000fc8000f8e00ff */
[----:B------:R-:W-:Y:S01]  /*29470*/  IMAD.MOV.U32 R2, RZ, RZ, R5 ;  /* 0x000000ffff027224 */ /* 0x000fe200078e0005 */
[----:B------:R-:W-:Y:S01]  /*29480*/  IADD3 RZ, P1, R3, R4, RZ ;  /* 0x0000000403ff7210 */ /* 0x000fe20007f3e0ff */
[----:B------:R-:W-:-:S04]  /*29490*/  IMAD.X R3, RZ, RZ, RZ, P0 ;  /* 0x000000ffff037224 */ /* 0x000fc800000e06ff */
[----:B------:R-:W-:-:S08]  /*294a0*/  IMAD.WIDE.U32.X R2, R11, UR7, R2, P1 ;  /* 0x000000070b027c25 */ /* 0x000fd000088e0402 */
.L_x_566:
[--C-:B------:R-:W-:Y:S01]  /*294b0*/  SHF.R.U64 R11, R2, UR9, R3.reuse ;  /* 0x00000009020b7c19 */ /* 0x100fe20008001203 */
[----:B------:R-:W-:Y:S01]  /*294c0*/  ULDC.64 UR6, c[0x0][0x620] ;  /* 0x0001880000067ab9 */ /* 0x000fe20000000a00 */
[----:B------:R-:W-:Y:S01]  /*294d0*/  SHF.R.U32.HI R2, RZ, UR9, R3 ;  /* 0x00000009ff027c19 */ /* 0x000fe20008011603 */
[----:B------:R-:W-:Y:S01]  /*294e0*/  IMAD.MOV.U32 R3, RZ, RZ, R15 ;  /* 0x000000ffff037224 */ /* 0x000fe200078e000f */
[----:B------:R-:W-:Y:S01]  /*294f0*/  IADD3 R13, P0, RZ, -R11, RZ ;  /* 0x8000000bff0d7210 */ /* 0x000fe20007f1e0ff */
[----:B------:R-:W-:-:S04]  /*29500*/  ULDC.64 UR8, c[0x0][0x640] ;  /* 0x0001900000087ab9 */ /* 0x000fc80000000a00 */
[----:B------:R-:W-:Y:S01]  /*29510*/  IMAD.X R2, RZ, RZ, ~R2, P0 ;  /* 0x000000ffff027224 */ /* 0x000fe200000e0e02 */
[----:B------:R-:W-:-:S03]  /*29520*/  ISETP.NE.U32.AND P0, PT, RZ, UR8, PT ;  /* 0x00000008ff007c0c */ /* 0x000fc6000bf05070 */
[----:B------:R-:W-:Y:S01]  /*29530*/  IMAD R2, R2, UR6, RZ ;  /* 0x0000000602027c24 */ /* 0x000fe2000f8e02ff */
[----:B------:R-:W-:-:S03]  /*29540*/  ISETP.NE.AND.EX P0, PT, RZ, UR9, PT, P0 ;  /* 0x00000009ff007c0c */ /* 0x000fc6000bf05300 */
[----:B------:R-:W-:Y:S02]  /*29550*/  IMAD R5, R13, UR7, R2 ;  /* 0x000000070d057c24 */ /* 0x000fe4000f8e0202 */
[----:B------:R-:W-:-:S04]  /*29560*/  IMAD.MOV.U32 R2, RZ, RZ, R12 ;  /* 0x000000ffff027224 */ /* 0x000fc800078e000c */
[----:B------:R-:W-:Y:S01]  /*29570*/  IMAD.WIDE.U32 R2, R13, UR6, R2 ;  /* 0x000000060d027c25 */ /* 0x000fe2000f8e0002 */
[----:B------:R-:W-:-:S03]  /*29580*/  ULDC UR6, c[0x0][0x618] ;  /* 0x0001860000067ab9 */ /* 0x000fc60000000800 */
[----:B------:R-:W-:-:S05]  /*29590*/  IMAD.IADD R3, R3, 0x1, R5 ;  /* 0x0000000103037824 */ /* 0x000fca00078e0205 */
[--C-:B------:R-:W-:Y:S02]  /*295a0*/  SHF.R.U64 R12, R2, UR6, R3.reuse ;  /* 0x00000006020c7c19 */ /* 0x100fe40008001203 */
[----:B------:R-:W-:Y:S01]  /*295b0*/  SHF.R.U32.HI R3, RZ, UR6, R3 ;  /* 0x00000006ff037c19 */ /* 0x000fe20008011603 */
[----:B------:R-:W-:-:S03]  /*295c0*/  ULDC UR6, c[0x0][0x608] ;  /* 0x0001820000067ab9 */ /* 0x000fc60000000800 */
[--C-:B------:R-:W-:Y:S02]  /*295d0*/  SHF.R.U64 R13, R12, UR6, R3.reuse ;  /* 0x000000060c0d7c19 */ /* 0x100fe40008001203 */
[----:B------:R-:W-:Y:S01]  /*295e0*/  SHF.R.U32.HI R2, RZ, UR6, R3 ;  /* 0x00000006ff027c19 */ /* 0x000fe20008011603 */
[----:B------:R-:W-:-:S03]  /*295f0*/  ULDC UR6, c[0x0][0x658] ;  /* 0x0001960000067ab9 */ /* 0x000fc60000000800 */
[--C-:B------:R-:W-:Y:S02]  /*29600*/  SHF.R.U64 R14, R13, UR6, R2.reuse ;  /* 0x000000060d0e7c19 */ /* 0x100fe40008001202 */
[----:B------:R-:W-:-:S03]  /*29610*/  SHF.R.U32.HI R15, RZ, UR6, R2 ;  /* 0x00000006ff0f7c19 */ /* 0x000fc60008011602 */
[----:B------:R-:W-:Y:S02]  /*29620*/  IMAD.MOV.U32 R2, RZ, RZ, R14 ;  /* 0x000000ffff027224 */ /* 0x000fe400078e000e */
        /* <DEDUP_REMOVED lines=12> */
.L_x_567:
[----:B------:R-:W-:Y:S01]  /*296f0*/  ULDC UR6, c[0x0][0x648] ;  /* 0x0001920000067ab9 */ /* 0x000fe20000000800 */
[----:B------:R-:W-:Y:S02]  /*29700*/  LOP3.LUT R13, R13, UR18, RZ, 0xc0, !PT ;  /* 0x000000120d0d7c12 */ /* 0x000fe4000f8ec0ff */
[----:B------:R-:W-:Y:S01]  /*29710*/  SHF.R.U64 R2, R2, UR6, R3 ;  /* 0x0000000602027c19 */ /* 0x000fe20008001203 */
[----:B------:R-:W-:-:S04]  /*29720*/  ULDC UR6, c[0x0][0x638] ;  /* 0x00018e0000067ab9 */ /* 0x000fc80000000800 */
[----:B------:R-:W-:Y:S02]  /*29730*/  IMAD.MOV R3, RZ, RZ, -R2 ;  /* 0x000000ffff037224 */ /* 0x000fe400078e0a02 */
[----:B------:R-:W-:Y:S02]  /*29740*/  IMAD R4, R2, UR5, R13 ;  /* 0x0000000502047c24 */ /* 0x000fe4000f8e020d */
[----:B------:R-:W-:Y:S01]  /*29750*/  IMAD R14, R3, UR6, R14 ;  /* 0x00000006030e7c24 */ /* 0x000fe2000f8e020e */
[----:B------:R-:W-:Y:S01]  /*29760*/  ULDC UR6, c[0x0][0x610] ;  /* 0x0001840000067ab9 */ /* 0x000fe20000000800 */
[----:B------:R-:W-:Y:S01]  /*29770*/  LOP3.LUT R3, R12, UR4, RZ, 0xc0, !PT ;  /* 0x000000040c037c12 */ /* 0x000fe2000f8ec0ff */
[----:B------:R-:W-:Y:S01]  /*29780*/  IMAD R9, R4, UR6, R9 ;  /* 0x0000000604097c24 */ /* 0x000fe2000f8e0209 */
[----:B------:R-:W-:Y:S01]  /*29790*/  ULDC UR6, c[0x0][0x600] ;  /* 0x0001800000067ab9 */ /* 0x000fe20000000800 */
[----:B------:R-:W-:Y:S02]  /*297a0*/  IMAD.MOV.U32 R2, RZ, RZ, 0x1 ;  /* 0x00000001ff027424 */ /* 0x000fe400078e00ff */
[----:B------:R-:W-:-:S05]  /*297b0*/  IMAD R14, R14, UR6, R3 ;  /* 0x000000060e0e7c24 */ /* 0x000fca000f8e0203 */
[----:B------:R-:W-:Y:S02]  /*297c0*/  SEL R4, R14, R9, !P4 ;  /* 0x000000090e047207 */ /* 0x000fe40006000000 */
[----:B------:R-:W-:-:S07]  /*297d0*/  SEL R5, R9, R14, !P4 ;  /* 0x0000000e09057207 */ /* 0x000fce0006000000 */
.L_x_565:
[----:B------:R-:W-:Y:S05]  /*297e0*/  BSYNC B1 ;  /* 0x0000000000017941 */ /* 0x000fea0003800000 */
.L_x_564:
[----:B------:R-:W-:-:S13]  /*297f0*/  LOP3.LUT P0, RZ, R2, 0xff, RZ, 0xc0, !PT ;  /* 0x000000ff02ff7812 */ /* 0x000fda000780c0ff */
[----:B------:R-:W-:Y:S05]  /*29800*/  @P0 BRA `(.L_x_568) ;  /* 0xfffffff400240947 */ /* 0x000fea000383ffff */
[----:B------:R-:W-:Y:S05]  /*29810*/  BSYNC B0 ;  /* 0x0000000000007941 */ /* 0x000fea0003800000 */
.L_x_557:
[----:B------:R-:W-:-:S03]  /*29820*/  UMOV UR6, 0xffffffff ;  /* 0xffffffff00067882 */ /* 0x000fc60000000000 */
[----:B------:R-:W-:Y:S05]  /*29830*/  BRA.DIV UR6, `(.L_x_569) ;  /* 0x0000000606287947 */ /* 0x000fea000b800000 */
[----:B------:R-:W-:-:S13]  /*29840*/  ELECT P0, URZ, PT ;  /* 0x00000000003f782f */ /* 0x000fda0003800000 */
.L_x_583:
[----:B------:R-:W-:Y:S04]  /*29850*/  BSSY B0, `(.L_x_570) ;  /* 0x000002c000007945 */ /* 0x000fe80003800000 */
[----:B------:R-:W-:Y:S05]  /*29860*/  @!P0 BRA `(.L_x_571) ;  /* 0x0000000000a88947 */ /* 0x000fea0003800000 */
[----:B------:R-:W-:-:S04]  /*29870*/  ULOP3.LUT UR6, UR13, 0x2, URZ, 0xfc, !UPT ;  /* 0x000000020d067892 */ /* 0x000fc8000f8efc3f */
[----:B------:R-:W-:-:S06]  /*29880*/  UISETP.NE.AND UP0, UPT, UR6, 0x3, UPT ;  /* 0x000000030600788c */ /* 0x000fcc000bf05270 */
[----:B------:R-:W-:-:S13]  /*29890*/  PLOP3.LUT P0, PT, PT, PT, UP0, 0x80, 0x0 ;  /* 0x000000000000781c */ /* 0x000fda0003f0f008 */
[----:B------:R-:W-:Y:S05]  /*298a0*/  @!P0 BRA `(.L_x_572) ;  /* 0x0000000000048947 */ /* 0x000fea0003800000 */
[----:B------:R-:W-:Y:S01]  /*298b0*/  BPT.TRAP 0x1 ;  /* 0x000000040000795c */ /* 0x000fe20000300000 */
.L_x_572:
[----:B------:R-:W0:Y:S01]  /*298c0*/  S2R R3, SR_CgaCtaId ;  /* 0x0000000000037919 */ /* 0x000e220000008800 */
[----:B------:R-:W-:-:S04]  /*298d0*/  MOV R2, 0x400 ;  /* 0x0000040000027802 */ /* 0x000fc80000000f00 */
[----:B0-----:R-:W-:Y:S02]  /*298e0*/  LEA R3, R3, R2, 0x18 ;  /* 0x0000000203037211 */ /* 0x001fe400078ec0ff */
[----:B------:R-:W-:-:S03]  /*298f0*/  SHF.L.U32 R2, R0, 0x1f, RZ ;  /* 0x0000001f00027819 */ /* 0x000fc600000006ff */
[----:B------:R-:W-:-:S04]  /*29900*/  VIADD R3, R3, 0x20 ;  /* 0x0000002003037836 */ /* 0x000fc80000000000 */
[----:B------:R-:W-:-:S04]  /*29910*/  IMAD R5, R6, 0x8, R3 ;  /* 0x0000000806057824 */ /* 0x000fc800078e0203 */
[----:B------:R-:W0:Y:S02]  /*29920*/  SYNCS.PHASECHK.TRANS64.TRYWAIT P0, [R5+URZ], R2 ;  /* 0x00000002050075a7 */ /* 0x000e24000800017f */
[----:B0-----:R-:W-:Y:S05]  /*29930*/  @!P0 BRA `(.L_x_573) ;  /* 0x0000000400088947 */ /* 0x001fea0003800000 */
.L_x_584:
[----:B------:R-:W-:-:S05]  /*29940*/  VIADD R6, R6, 0x1 ;  /* 0x0000000106067836 */ /* 0x000fca0000000000 */
[----:B------:R-:W-:-:S04]  /*29950*/  ISETP.NE.AND P0, PT, R6, 0x4, PT ;  /* 0x000000040600780c */ /* 0x000fc80003f05270 */
[----:B0-----:R-:W-:Y:S02]  /*29960*/  SEL R5, RZ, 0x1, P0 ;  /* 0x00000001ff057807 */ /* 0x001fe40000000000 */
[----:B------:R-:W-:Y:S02]  /*29970*/  SEL R6, R6, RZ, P0 ;  /* 0x000000ff06067207 */ /* 0x000fe40000000000 */
[----:B------:R-:W-:-:S03]  /*29980*/  LOP3.LUT R5, R0, R5, RZ, 0x3c, !PT ;  /* 0x0000000500057212 */ /* 0x000fc600078e3cff */
[----:B------:R-:W-:Y:S01]  /*29990*/  IMAD R7, R6, 0x8, R3 ;  /* 0x0000000806077824 */ /* 0x000fe200078e0203 */
[----:B------:R-:W-:-:S04]  /*299a0*/  SHF.L.U32 R0, R5, 0x1f, RZ ;  /* 0x0000001f05007819 */ /* 0x000fc800000006ff */
[----:B------:R-:W0:Y:S02]  /*299b0*/  SYNCS.PHASECHK.TRANS64.TRYWAIT P0, [R7+URZ], R0 ;  /* 0x00000000070075a7 */ /* 0x000e24000800017f */
[----:B0-----:R-:W-:Y:S05]  /*299c0*/  @!P0 BRA `(.L_x_574) ;  /* 0x0000000000f88947 */ /* 0x001fea0003800000 */
.L_x_585:
[----:B0-----:R-:W-:-:S05]  /*299d0*/  VIADD R0, R6, 0x1 ;  /* 0x0000000106007836 */ /* 0x001fca0000000000 */
[----:B------:R-:W-:-:S04]  /*299e0*/  ISETP.NE.AND P0, PT, R0, 0x4, PT ;  /* 0x000000040000780c */ /* 0x000fc80003f05270 */
[----:B------:R-:W-:Y:S02]  /*299f0*/  SEL R2, RZ, 0x1, P0 ;  /* 0x00000001ff027807 */ /* 0x000fe40000000000 */
[----:B------:R-:W-:Y:S02]  /*29a00*/  SEL R4, R0, RZ, P0 ;  /* 0x000000ff00047207 */ /* 0x000fe40000000000 */
[----:B------:R-:W-:-:S03]  /*29a10*/  LOP3.LUT R5, R5, R2, RZ, 0x3c, !PT ;  /* 0x0000000205057212 */ /* 0x000fc600078e3cff */
[----:B------:R-:W-:Y:S01]  /*29a20*/  IMAD R7, R4, 0x8, R3 ;  /* 0x0000000804077824 */ /* 0x000fe200078e0203 */
[----:B------:R-:W-:-:S04]  /*29a30*/  SHF.L.U32 R0, R5, 0x1f, RZ ;  /* 0x0000001f05007819 */ /* 0x000fc800000006ff */
[----:B------:R-:W0:Y:S02]  /*29a40*/  SYNCS.PHASECHK.TRANS64.TRYWAIT P0, [R7+URZ], R0 ;  /* 0x00000000070075a7 */ /* 0x000e24000800017f */
[----:B0-----:R-:W-:Y:S05]  /*29a50*/  @!P0 BRA `(.L_x_575) ;  /* 0x0000000000e88947 */ /* 0x001fea0003800000 */
.L_x_586:
[----:B0-----:R-:W-:-:S05]  /*29a60*/  VIADD R0, R4, 0x1 ;  /* 0x0000000104007836 */ /* 0x001fca0000000000 */
[----:B------:R-:W-:-:S04]  /*29a70*/  ISETP.NE.AND P0, PT, R0, 0x4, PT ;  /* 0x000000040000780c */ /* 0x000fc80003f05270 */
[----:B------:R-:W-:Y:S02]  /*29a80*/  SEL R2, RZ, 0x1, P0 ;  /* 0x00000001ff027807 */ /* 0x000fe40000000000 */
[----:B------:R-:W-:Y:S02]  /*29a90*/  SEL R0, R0, RZ, P0 ;  /* 0x000000ff00007207 */ /* 0x000fe40000000000 */
[----:B------:R-:W-:-:S03]  /*29aa0*/  LOP3.LUT R2, R5, R2, RZ, 0x3c, !PT ;  /* 0x0000000205027212 */ /* 0x000fc600078e3cff */
[----:B------:R-:W-:Y:S01]  /*29ab0*/  IMAD R3, R0, 0x8, R3 ;  /* 0x0000000800037824 */ /* 0x000fe200078e0203 */
[----:B------:R-:W-:-:S07]  /*29ac0*/  SHF.L.U32 R0, R2, 0x1f, RZ ;  /* 0x0000001f02007819 */ /* 0x000fce00000006ff */
.L_x_576:
[----:B0-----:R0:W1:Y:S02]  /*29ad0*/  SYNCS.PHASECHK.TRANS64.TRYWAIT P0, [R3+URZ], R0 ;  /* 0x00000000030075a7 */ /* 0x001064000800017f */
[----:B-1----:R-:W-:Y:S05]  /*29ae0*/  @!P0 NANOSLEEP.SYNCS 0x989680 ;  /* 0x009896800000895d */ /* 0x002fea0003900000 */
[----:B------:R-:W1:Y:S02]  /*29af0*/  @!P0 SYNCS.PHASECHK.TRANS64 P0, [R3+URZ], R0 ;  /* 0x00000000030085a7 */ /* 0x000e64000800007f */
[----:B-1----:R-:W-:Y:S05]  /*29b00*/  @!P0 BRA `(.L_x_576) ;  /* 0xfffffffc00f08947 */ /* 0x002fea000383ffff */
.L_x_571:
[----:B------:R-:W-:Y:S05]  /*29b10*/  BSYNC B0 ;  /* 0x0000000000007941 */ /* 0x000fea0003800000 */
.L_x_570:
[----:B------:R-:W-:Y:S05]  /*29b20*/  EXIT ;  /* 0x000000000000794d */ /* 0x000fea0003800000 */
.L_x_21:
[----:B--2---:R-:W-:-:S04]  /*29b30*/  IMAD.U32 R3, RZ, RZ, UR6 ;  /* 0x00000006ff037e24 */ /* 0x004fc8000f8e00ff */
[----:B------:R2:W3:Y:S03]  /*29b40*/  SYNCS.PHASECHK.TRANS64.TRYWAIT P1, [R3+URZ], R0 ;  /* 0x00000000030075a7 */ /* 0x0004e6000802017f */
[----:B---3--:R-:W-:Y:S05]  /*29b50*/  @!P1 NANOSLEEP.SYNCS 0x989680 ;  /* 0x009896800000995d */ /* 0x008fea0003900000 */
[----:B------:R-:W3:Y:S02]  /*29b60*/  @!P1 SYNCS.PHASECHK.TRANS64 P1, [R3+URZ], R0 ;  /* 0x00000000030095a7 */ /* 0x000ee4000802007f */
[----:B---3--:R-:W-:Y:S05]  /*29b70*/  @!P1 BRA `(.L_x_21) ;  /* 0xfffffffc00ec9947 */ /* 0x008fea000383ffff */
[----:B------:R-:W-:Y:S05]  /*29b80*/  BRA `(.L_x_20) ;  /* 0xfffffd9000707947 */ /* 0x000fea000383ffff */
.L_x_27:
[----:B-----5:R2:W-:Y:S02]  /*29b90*/  STL [R1+0x46c], R2 ;  /* 0x00046c0201007387 */ /* 0x0205e40000100800 */
[----:B--2---:R-:W-:-:S04]  /*29ba0*/  IMAD.U32 R2, RZ, RZ, UR16 ;  /* 0x00000010ff027e24 */ /* 0x004fc8000f8e00ff */
[----:B------:R2:W3:Y:S03]  /*29bb0*/  SYNCS.PHASECHK.TRANS64.TRYWAIT P1, [R2+URZ], R0 ;  /* 0x00000000020075a7 */ /* 0x0004e6000802017f */
[----:B---3--:R-:W-:Y:S05]  /*29bc0*/  @!P1 NANOSLEEP.SYNCS 0x989680 ;  /* 0x009896800000995d */ /* 0x008fea0003900000 */
[----:B------:R2:W3:Y:S02]  /*29bd0*/  @!P1 SYNCS.PHASECHK.TRANS64 P1, [R2+URZ], R0 ;  /* 0x00000000020095a7 */ /* 0x0004e4000802007f */
[----:B--2---:R2:W5:Y:S02]  /*29be0*/  LDL.LU R2, [R1+0x46c] ;  /* 0x00046c0001027983 */ /* 0x0045640000300800 */
[----:B--23--:R-:W-:Y:S05]  /*29bf0*/  @!P1 BRA `(.L_x_27) ;  /* 0xfffffffc00e49947 */ /* 0x00cfea000383ffff */
[----:B------:R-:W-:Y:S05]  /*29c00*/  BRA `(.L_x_26) ;  /* 0xfffffdf400247947 */ /* 0x000fea000383ffff */
.L_x_558:
[----:B------:R-:W-:Y:S01]  /*29c10*/  BSSY B1, `(.L_x_577) ;  /* 0x0000006000017945 */ /* 0x000fe20003800000 */
[----:B------:R-:W-:-:S07]  /*29c20*/  IMAD.MOV.U32 R2, RZ, RZ, -0x1 ;  /* 0xffffffffff027424 */ /* 0x000fce00078e00ff */
[----:B------:R-:W-:Y:S05]  /*29c30*/  WARPSYNC.COLLECTIVE R2, `(.L_x_578) ;  /* 0x00000000020c7348 */ /* 0x000fea0003c00000 */
[----:B------:R-:W-:Y:S02]  /*29c40*/  ELECT P0, UR62, PT ;  /* 0x00000000003e782f */ /* 0x000fe40003800000 */
[----:B------:R-:W-:Y:S01]  /*29c50*/  MOV R2, UR62 ;  /* 0x0000003e00027c02 */ /* 0x000fe20008000f00 */
[----:B------:R-:W-:Y:S10]  /*29c60*/  ENDCOLLECTIVE ;  /* 0x000000000000791b */ /* 0x000ff40003800000 */
.L_x_578:
[----:B------:R-:W-:Y:S05]  /*29c70*/  BSYNC B1 ;  /* 0x0000000000017941 */ /* 0x000fea0003800000 */
.L_x_577:
[----:B------:R-:W-:Y:S05]  /*29c80*/  BRA `(.L_x_579) ;  /* 0xfffffff000107947 */ /* 0x000fea000383ffff */
.L_x_561:
[----:B0-----:R0:W1:Y:S02]  /*29c90*/  SYNCS.PHASECHK.TRANS64.TRYWAIT P0, [R18+URZ+0x20], R13 ;  /* 0x0000200d120075a7 */ /* 0x001064000800017f */
[----:B-1----:R-:W-:Y:S05]  /*29ca0*/  @!P0 NANOSLEEP.SYNCS 0x989680 ;  /* 0x009896800000895d */ /* 0x002fea0003900000 */
[----:B------:R-:W1:Y:S02]  /*29cb0*/  @!P0 SYNCS.PHASECHK.TRANS64 P0, [R18+URZ+0x20], R13 ;  /* 0x0000200d120085a7 */ /* 0x000e64000800007f */
[----:B-1----:R-:W-:Y:S05]  /*29cc0*/  @!P0 BRA `(.L_x_561) ;  /* 0xfffffffc00f08947 */ /* 0x002fea000383ffff */
[----:B------:R-:W-:Y:S05]  /*29cd0*/  BRA `(.L_x_580) ;  /* 0xfffffff000487947 */ /* 0x000fea000383ffff */
.L_x_569:
[----:B------:R-:W-:Y:S01]  /*29ce0*/  BSSY B0, `(.L_x_581) ;  /* 0x0000006000007945 */ /* 0x000fe20003800000 */
[----:B------:R-:W-:-:S07]  /*29cf0*/  IMAD.MOV.U32 R2, RZ, RZ, -0x1 ;  /* 0xffffffffff027424 */ /* 0x000fce00078e00ff */
[----:B------:R-:W-:Y:S05]  /*29d00*/  WARPSYNC.COLLECTIVE R2, `(.L_x_582) ;  /* 0x00000000020c7348 */ /* 0x000fea0003c00000 */
[----:B------:R-:W-:Y:S02]  /*29d10*/  ELECT P0, UR62, PT ;  /* 0x00000000003e782f */ /* 0x000fe40003800000 */
[----:B------:R-:W-:Y:S01]  /*29d20*/  MOV R2, UR62 ;  /* 0x0000003e00027c02 */ /* 0x000fe20008000f00 */
[----:B------:R-:W-:Y:S10]  /*29d30*/  ENDCOLLECTIVE ;  /* 0x000000000000791b */ /* 0x000ff40003800000 */
.L_x_582:
[----:B------:R-:W-:Y:S05]  /*29d40*/  BSYNC B0 ;  /* 0x0000000000007941 */ /* 0x000fea0003800000 */
.L_x_581:
[----:B------:R-:W-:Y:S05]  /*29d50*/  BRA `(.L_x_583) ;  /* 0xfffffff800bc7947 */ /* 0x000fea000383ffff */
.L_x_573:
[----:B0-----:R0:W1:Y:S02]  /*29d60*/  SYNCS.PHASECHK.TRANS64.TRYWAIT P0, [R5+URZ], R2 ;  /* 0x00000002050075a7 */ /* 0x001064000800017f */
[----:B-1----:R-:W-:Y:S05]  /*29d70*/  @!P0 NANOSLEEP.SYNCS 0x989680 ;  /* 0x009896800000895d */ /* 0x002fea0003900000 */
[----:B------:R-:W1:Y:S02]  /*29d80*/  @!P0 SYNCS.PHASECHK.TRANS64 P0, [R5+URZ], R2 ;  /* 0x00000002050085a7 */ /* 0x000e64000800007f */
[----:B-1----:R-:W-:Y:S05]  /*29d90*/  @!P0 BRA `(.L_x_573) ;  /* 0xfffffffc00f08947 */ /* 0x002fea000383ffff */
[----:B------:R-:W-:Y:S05]  /*29da0*/  BRA `(.L_x_584) ;  /* 0xfffffff800e47947 */ /* 0x000fea000383ffff */
.L_x_574:
[----:B0-----:R0:W1:Y:S02]  /*29db0*/  SYNCS.PHASECHK.TRANS64.TRYWAIT P0, [R7+URZ], R0 ;  /* 0x00000000070075a7 */ /* 0x001064000800017f */
[----:B-1----:R-:W-:Y:S05]  /*29dc0*/  @!P0 NANOSLEEP.SYNCS 0x989680 ;  /* 0x009896800000895d */ /* 0x002fea0003900000 */
[----:B------:R-:W1:Y:S02]  /*29dd0*/  @!P0 SYNCS.PHASECHK.TRANS64 P0, [R7+URZ], R0 ;  /* 0x00000000070085a7 */ /* 0x000e64000800007f */
[----:B-1----:R-:W-:Y:S05]  /*29de0*/  @!P0 BRA `(.L_x_574) ;  /* 0xfffffffc00f08947 */ /* 0x002fea000383ffff */
[----:B------:R-:W-:Y:S05]  /*29df0*/  BRA `(.L_x_585) ;  /* 0xfffffff800f47947 */ /* 0x000fea000383ffff */
.L_x_575:
[----:B0-----:R0:W1:Y:S02]  /*29e00*/  SYNCS.PHASECHK.TRANS64.TRYWAIT P0, [R7+URZ], R0 ;  /* 0x00000000070075a7 */ /* 0x001064000800017f */
[----:B-1----:R-:W-:Y:S05]  /*29e10*/  @!P0 NANOSLEEP.SYNCS 0x989680 ;  /* 0x009896800000895d */ /* 0x002fea0003900000 */
[----:B------:R-:W1:Y:S02]  /*29e20*/  @!P0 SYNCS.PHASECHK.TRANS64 P0, [R7+URZ], R0 ;  /* 0x00000000070085a7 */ /* 0x000e64000800007f */
[----:B-1----:R-:W-:Y:S05]  /*29e30*/  @!P0 BRA `(.L_x_575) ;  /* 0xfffffffc00f08947 */ /* 0x002fea000383ffff */
[----:B------:R-:W-:Y:S05]  /*29e40*/  BRA `(.L_x_586) ;  /* 0xfffffffc00047947 */ /* 0x000fea000383ffff */
.L_x_587:
[----:B------:R-:W-:-:S00]  /*29e50*/  BRA `(.L_x_587) ;  /* 0xfffffffc00fc7947 */ /* 0x000fc0000383ffff */
[----:B------:R-:W-:-:S00]  /*29e60*/  NOP ;  /* 0x0000000000007918 */ /* 0x000fc00000000000 */
        /* <DEDUP_REMOVED lines=9> */
.L_x_588:


//--------------------- .nv.shared._ZN7cutlass13device_kernelINS_4gemm6kernel13GemmUniversalIN4cute5tupleIJiiiiEEENS1_10collective13CollectiveMmaINS1_37MainloopSm90TmaGmmaWarpSpecializedFP8ILi4ENS5_IJNS4_1CILi1EEENSA_ILi2EEESB_EEENS1_35KernelTmaWarpSpecializedCooperativeEEENS5_IJNSA_ILi256EEESG_NSA_ILi128EEEEEENS_12float_e5m2_tENS5_IJlSB_lEEESJ_SK_NS4_8TiledMMAINS4_8MMA_AtomIJNS4_4SM904GMMA31MMA_64x256x32_F32E5M2E5M2_SS_TNILNSO_7ScaleInE1ELSQ_1EEEEEENS4_6LayoutINS5_IJSC_SB_SB_EEENS5_IJSB_NSA_ILi0EEESV_EEEEENS5_IJNS4_10UnderscoreESY_SY_EEEEENS4_23SM90_TMA_LOAD_MULTICASTENS4_14ComposedLayoutINS4_7SwizzleILi3ELi4ELi3EEENS4_18smem_ptr_flag_bitsILi8EEENST_INS5_IJNSA_ILi8EEESH_EEENS5_IJSH_SB_EEEEEEEvNS4_8identityENS4_13SM90_TMA_LOADES1B_vS1C_EENS_8epilogue10collective6detail29Sm90TmaWarpSpecializedAdapterINS1G_15DefaultEpilogueISJ_SK_SK_NS1F_6thread17LinearCombinationISJ_Li1EffLNS1K_9ScaleType4KindE0ELNS_15FloatRoundStyleE2ESJ_EENS1_15EpilogueDefaultEEEEEvvEEEEvNT_6ParamsE --------------------------
	.section	.nv.shared._ZN7cutlass13device_kernelINS_4gemm6kernel13GemmUniversalIN4cute5tupleIJiiiiEEENS1_10collective13CollectiveMmaINS1_37MainloopSm90TmaGmmaWarpSpecializedFP8ILi4ENS5_IJNS4_1CILi1EEENSA_ILi2EEESB_EEENS1_35KernelTmaWarpSpecializedCooperativeEEENS5_IJNSA_ILi256EEESG_NSA_ILi128EEEEEENS_12float_e5m2_tENS5_IJlSB_lEEESJ_SK_NS4_8TiledMMAINS4_8MMA_AtomIJNS4_4SM904GMMA31MMA_64x256x32_F32E5M2E5M2_SS_TNILNSO_7ScaleInE1ELSQ_1EEEEEENS4_6LayoutINS5_IJSC_SB_SB_EEENS5_IJSB_NSA_ILi0EEESV_EEEEENS5_IJNS4_10UnderscoreESY_SY_EEEEENS4_23SM90_TMA_LOAD_MULTICASTENS4_14ComposedLayoutINS4_7SwizzleILi3ELi4ELi3EEENS4_18smem_ptr_flag_bitsILi8EEENST_INS5_IJNSA_ILi8EEESH_EEENS5_IJSH_SB_EEEEEEEvNS4_8identityENS4_13SM90_TMA_LOADES1B_vS1C_EENS_8epilogue10collective6detail29Sm90TmaWarpSpecializedAdapterINS1G_15DefaultEpilogueISJ_SK_SK_NS1F_6thread17LinearCombinationISJ_Li1EffLNS1K_9ScaleType4KindE0ELNS_15FloatRoundStyleE2ESJ_EENS1_15EpilogueDefaultEEEEEvvEEEEvNT_6ParamsE,"aw",@nobits
	.sectionflags	@""
	.align	16
	.zero		1024


//--------------------- .nv.shared.reserved.0     --------------------------
	.section	.nv.shared.reserved.0,"aw",@nobits
	.weak		__nv_reservedSMEM_offset_0_alias
	.size		__nv_reservedSMEM_offset_0_alias, 0, 0
	.other		__nv_reservedSMEM_offset_0_alias,@"STO_CUDA_RESERVED_SHARED STV_DEFAULT"
__nv_reservedSMEM_offset_0_alias:
	.zero		0


//--------------------- .nv.global                --------------------------
	.section	.nv.global,"aw",@nobits
.nv.global:
	.type		_ZN39_INTERNAL_6b9a7a2c_4_k_cu_9ef6b5fa_46604cute1_E,@object
	.size		_ZN39_INTERNAL_6b9a7a2c_4_k_cu_9ef6b5fa_46604cute1_E,(_ZN39_INTERNAL_6b9a7a2c_4_k_cu_9ef6b5fa_46604cuda3std3__45__cpo6cbeginE - _ZN39_INTERNAL_6b9a7a2c_4_k_cu_9ef6b5fa_46604cute1_E)
_ZN39_INTERNAL_6b9a7a2c_4_k_cu_9ef6b5fa_46604cute1_E:
	.zero		1
	.type		_ZN39_INTERNAL_6b9a7a2c_4_k_cu_9ef6b5fa_46604cuda3std3__45__cpo6cbeginE,@object
	.size		_ZN39_INTERNAL_6b9a7a2c_4_k_cu_9ef6b5fa_46604cuda3std3__45__cpo6cbeginE,(_ZN39_INTERNAL_6b9a7a2c_4_k_cu_9ef6b5fa_46604cuda3std3__48in_placeE - _ZN39_INTERNAL_6b9a7a2c_4_k_cu_9ef6b5fa_46604cuda3std3__45__cpo6cbeginE)
_ZN39_INTERNAL_6b9a7a2c_4_k_cu_9ef6b5fa_46604cuda3std3__45__cpo6cbeginE:
	.zero		1
	.type		_ZN39_INTERNAL_6b9a7a2c_4_k_cu_9ef6b5fa_46604cuda3std3__48in_placeE,@object
	.size		_ZN39_INTERNAL_6b9a7a2c_4_k_cu_9ef6b5fa_46604cuda3std3__48in_placeE,(_ZN39_INTERNAL_6b9a7a2c_4_k_cu_9ef6b5fa_46604cuda3std6ranges3__45__cpo9iter_moveE - _ZN39_INTERNAL_6b9a7a2c_4_k_cu_9ef6b5fa_46604cuda3std3__48in_placeE)
_ZN39_INTERNAL_6b9a7a2c_4_k_cu_9ef6b5fa_46604cuda3std3__48in_placeE:
	.zero		1
	.type		_ZN39_INTERNAL_6b9a7a2c_4_k_cu_9ef6b5fa_46604cuda3std6ranges3__45__cpo9iter_moveE,@object
	.size		_ZN39_INTERNAL_6b9a7a2c_4_k_cu_9ef6b5fa_46604cuda3std6ranges3__45__cpo9iter_moveE,(_ZN39_INTERNAL_6b9a7a2c_4_k_cu_9ef6b5fa_46604cuda3std3__45__cpo5beginE - _ZN39_INTERNAL_6b9a7a2c_4_k_cu_9ef6b5fa_46604cuda3std6ranges3__45__cpo9iter_moveE)
_ZN39_INTERNAL_6b9a7a2c_4_k_cu_9ef6b5fa_46604cuda3std6ranges3__45__cpo9iter_moveE:
	.zero		1
	.type		_ZN39_INTERNAL_6b9a7a2c_4_k_cu_9ef6b5fa_46604cuda3std3__45__cpo5beginE,@object
	.size		_ZN39_INTERNAL_6b9a7a2c_4_k_cu_9ef6b5fa_46604cuda3std3__45__cpo5beginE,(_ZN39_INTERNAL_6b9a7a2c_4_k_cu_9ef6b5fa_46604cuda3std3__441_GLOBAL__N__6b9a7a2c_4_k_cu_9ef6b5fa_46606ignoreE - _ZN39_INTERNAL_6b9a7a2c_4_k_cu_9ef6b5fa_46604cuda3std3__45__cpo5beginE)
_ZN39_INTERNAL_6b9a7a2c_4_k_cu_9ef6b5fa_46604cuda3std3__45__cpo5beginE:
	.zero		1
	.type		_ZN39_INTERNAL_6b9a7a2c_4_k_cu_9ef6b5fa_46604cuda3std3__441_GLOBAL__N__6b9a7a2c_4_k_cu_9ef6b5fa_46606ignoreE,@object
	.size		_ZN39_INTERNAL_6b9a7a2c_4_k_cu_9ef6b5fa_46604cuda3std3__441_GLOBAL__N__6b9a7a2c_4_k_cu_9ef6b5fa_46606ignoreE,(_ZN39_INTERNAL_6b9a7a2c_4_k_cu_9ef6b5fa_46604cute7productE - _ZN39_INTERNAL_6b9a7a2c_4_k_cu_9ef6b5fa_46604cuda3std3__441_GLOBAL__N__6b9a7a2c_4_k_cu_9ef6b5fa_46606ignoreE)
_ZN39_INTERNAL_6b9a7a2c_4_k_cu_9ef6b5fa_46604cuda3std3__441_GLOBAL__N__6b9a7a2c_4_k_cu_9ef6b5fa_46606ignoreE:
	.zero		1
	.type		_ZN39_INTERNAL_6b9a7a2c_4_k_cu_9ef6b5fa_46604cute7productE,@object
	.size		_ZN39_INTERNAL_6b9a7a2c_4_k_cu_9ef6b5fa_46604cute7productE,(_ZN39_INTERNAL_6b9a7a2c_4_k_cu_9ef6b5fa_46604cuda3std3__45__cpo3endE - _ZN39_INTERNAL_6b9a7a2c_4_k_cu_9ef6b5fa_46604cute7productE)
_ZN39_INTERNAL_6b9a7a2c_4_k_cu_9ef6b5fa_46604cute7productE:
	.zero		1
	.type		_ZN39_INTERNAL_6b9a7a2c_4_k_cu_9ef6b5fa_46604cuda3std3__45__cpo3endE,@object
	.size		_ZN39_INTERNAL_6b9a7a2c_4_k_cu_9ef6b5fa_46604cuda3std3__45__cpo3endE,(_ZN39_INTERNAL_6b9a7a2c_4_k_cu_9ef6b5fa_46604cuda3std3__419piecewise_constructE - _ZN39_INTERNAL_6b9a7a2c_4_k_cu_9ef6b5fa_46604cuda3std3__45__cpo3endE)
_ZN39_INTERNAL_6b9a7a2c_4_k_cu_9ef6b5fa_46604cuda3std3__45__cpo3endE:
	.zero		1
	.type		_ZN39_INTERNAL_6b9a7a2c_4_k_cu_9ef6b5fa_46604cuda3std3__419piecewise_constructE,@object
	.size		_ZN39_INTERNAL_6b9a7a2c_4_k_cu_9ef6b5fa_46604cuda3std3__419piecewise_constructE,(_ZN39_INTERNAL_6b9a7a2c_4_k_cu_9ef6b5fa_46604cuda3std3__45__cpo4cendE - _ZN39_INTERNAL_6b9a7a2c_4_k_cu_9ef6b5fa_46604cuda3std3__419piecewise_constructE)
_ZN39_INTERNAL_6b9a7a2c_4_k_cu_9ef6b5fa_46604cuda3std3__419piecewise_constructE:
	.zero		1
	.type		_ZN39_INTERNAL_6b9a7a2c_4_k_cu_9ef6b5fa_46604cuda3std3__45__cpo4cendE,@object
	.size		_ZN39_INTERNAL_6b9a7a2c_4_k_cu_9ef6b5fa_46604cuda3std3__45__cpo4cendE,(_ZN39_INTERNAL_6b9a7a2c_4_k_cu_9ef6b5fa_46604cuda3std6ranges3__45__cpo4swapE - _ZN39_INTERNAL_6b9a7a2c_4_k_cu_9ef6b5fa_46604cuda3std3__45__cpo4cendE)
_ZN39_INTERNAL_6b9a7a2c_4_k_cu_9ef6b5fa_46604cuda3std3__45__cpo4cendE:
	.zero		1
	.type		_ZN39_INTERNAL_6b9a7a2c_4_k_cu_9ef6b5fa_46604cuda3std6ranges3__45__cpo4swapE,@object
	.size		_ZN39_INTERNAL_6b9a7a2c_4_k_cu_9ef6b5fa_46604cuda3std6ranges3__45__cpo4swapE,(.L_7 - _ZN39_INTERNAL_6b9a7a2c_4_k_cu_9ef6b5fa_46604cuda3std6ranges3__45__cpo4swapE)
_ZN39_INTERNAL_6b9a7a2c_4_k_cu_9ef6b5fa_46604cuda3std6ranges3__45__cpo4swapE:
	.zero		1
.L_7:


//--------------------- .nv.constant0._ZN7cutlass13device_kernelINS_4gemm6kernel13GemmUniversalIN4cute5tupleIJiiiiEEENS1_10collective13CollectiveMmaINS1_37MainloopSm90TmaGmmaWarpSpecializedFP8ILi4ENS5_IJNS4_1CILi1EEENSA_ILi2EEESB_EEENS1_35KernelTmaWarpSpecializedCooperativeEEENS5_IJNSA_ILi256EEESG_NSA_ILi128EEEEEENS_12float_e5m2_tENS5_IJlSB_lEEESJ_SK_NS4_8TiledMMAINS4_8MMA_AtomIJNS4_4SM904GMMA31MMA_64x256x32_F32E5M2E5M2_SS_TNILNSO_7ScaleInE1ELSQ_1EEEEEENS4_6LayoutINS5_IJSC_SB_SB_EEENS5_IJSB_NSA_ILi0EEESV_EEEEENS5_IJNS4_10UnderscoreESY_SY_EEEEENS4_23SM90_TMA_LOAD_MULTICASTENS4_14ComposedLayoutINS4_7SwizzleILi3ELi4ELi3EEENS4_18smem_ptr_flag_bitsILi8EEENST_INS5_IJNSA_ILi8EEESH_EEENS5_IJSH_SB_EEEEEEEvNS4_8identityENS4_13SM90_TMA_LOADES1B_vS1C_EENS_8epilogue10collective6detail29Sm90TmaWarpSpecializedAdapterINS1G_15DefaultEpilogueISJ_SK_SK_NS1F_6thread17LinearCombinationISJ_Li1EffLNS1K_9ScaleType4KindE0ELNS_15FloatRoundStyleE2ESJ_EENS1_15EpilogueDefaultEEEEEvvEEEEvNT_6ParamsE --------------------------
	.section	.nv.constant0._ZN7cutlass13device_kernelINS_4gemm6kernel13GemmUniversalIN4cute5tupleIJiiiiEEENS1_10collective13CollectiveMmaINS1_37MainloopSm90TmaGmmaWarpSpecializedFP8ILi4ENS5_IJNS4_1CILi1EEENSA_ILi2EEESB_EEENS1_35KernelTmaWarpSpecializedCooperativeEEENS5_IJNSA_ILi256EEESG_NSA_ILi128EEEEEENS_12float_e5m2_tENS5_IJlSB_lEEESJ_SK_NS4_8TiledMMAINS4_8MMA_AtomIJNS4_4SM904GMMA31MMA_64x256x32_F32E5M2E5M2_SS_TNILNSO_7ScaleInE1ELSQ_1EEEEEENS4_6LayoutINS5_IJSC_SB_SB_EEENS5_IJSB_NSA_ILi0EEESV_EEEEENS5_IJNS4_10UnderscoreESY_SY_EEEEENS4_23SM90_TMA_LOAD_MULTICASTENS4_14ComposedLayoutINS4_7SwizzleILi3ELi4ELi3EEENS4_18smem_ptr_flag_bitsILi8EEENST_INS5_IJNSA_ILi8EEESH_EEENS5_IJSH_SB_EEEEEEEvNS4_8identityENS4_13SM90_TMA_LOADES1B_vS1C_EENS_8epilogue10collective6detail29Sm90TmaWarpSpecializedAdapterINS1G_15DefaultEpilogueISJ_SK_SK_NS1F_6thread17LinearCombinationISJ_Li1EffLNS1K_9ScaleType4KindE0ELNS_15FloatRoundStyleE2ESJ_EENS1_15EpilogueDefaultEEEEEvvEEEEvNT_6ParamsE,"a",@progbits
	.sectionflags	@""
	.align	4
.nv.constant0._ZN7cutlass13device_kernelINS_4gemm6kernel13GemmUniversalIN4cute5tupleIJiiiiEEENS1_10collective13CollectiveMmaINS1_37MainloopSm90TmaGmmaWarpSpecializedFP8ILi4ENS5_IJNS4_1CILi1EEENSA_ILi2EEESB_EEENS1_35KernelTmaWarpSpecializedCooperativeEEENS5_IJNSA_ILi256EEESG_NSA_ILi128EEEEEENS_12float_e5m2_tENS5_IJlSB_lEEESJ_SK_NS4_8TiledMMAINS4_8MMA_AtomIJNS4_4SM904GMMA31MMA_64x256x32_F32E5M2E5M2_SS_TNILNSO_7ScaleInE1ELSQ_1EEEEEENS4_6LayoutINS5_IJSC_SB_SB_EEENS5_IJSB_NSA_ILi0EEESV_EEEEENS5_IJNS4_10UnderscoreESY_SY_EEEEENS4_23SM90_TMA_LOAD_MULTICASTENS4_14ComposedLayoutINS4_7SwizzleILi3ELi4ELi3EEENS4_18smem_ptr_flag_bitsILi8EEENST_INS5_IJNSA_ILi8EEESH_EEENS5_IJSH_SB_EEEEEEEvNS4_8identityENS4_13SM90_TMA_LOADES1B_vS1C_EENS_8epilogue10collective6detail29Sm90TmaWarpSpecializedAdapterINS1G_15DefaultEpilogueISJ_SK_SK_NS1F_6thread17LinearCombinationISJ_Li1EffLNS1K_9ScaleType4KindE0ELNS_15FloatRoundStyleE2ESJ_EENS1_15EpilogueDefaultEEEEEvvEEEEvNT_6ParamsE:
	.zero		1664


//--------------------- SYMBOLS --------------------------

	.type		.nv.reservedSmem.offset0,@object
	.size		.nv.reservedSmem.offset0,0x4
